//
// Generated by NVIDIA NVVM Compiler
//
// Compiler Build ID: CL-36424714
// Cuda compilation tools, release 13.0, V13.0.88
// Based on NVVM 20.0.0
//

.version 9.0
.target sm_100
.address_size 64

	// .globl	_Z21hash_retrieval_kernelPKhS0_PiPKiS3_iiii
.extern .shared .align 16 .b8 local_score[];

.visible .entry _Z21hash_retrieval_kernelPKhS0_PiPKiS3_iiii(
	.param .u64 .ptr .align 1 _Z21hash_retrieval_kernelPKhS0_PiPKiS3_iiii_param_0,
	.param .u64 .ptr .align 1 _Z21hash_retrieval_kernelPKhS0_PiPKiS3_iiii_param_1,
	.param .u64 .ptr .align 1 _Z21hash_retrieval_kernelPKhS0_PiPKiS3_iiii_param_2,
	.param .u64 .ptr .align 1 _Z21hash_retrieval_kernelPKhS0_PiPKiS3_iiii_param_3,
	.param .u64 .ptr .align 1 _Z21hash_retrieval_kernelPKhS0_PiPKiS3_iiii_param_4,
	.param .u32 _Z21hash_retrieval_kernelPKhS0_PiPKiS3_iiii_param_5,
	.param .u32 _Z21hash_retrieval_kernelPKhS0_PiPKiS3_iiii_param_6,
	.param .u32 _Z21hash_retrieval_kernelPKhS0_PiPKiS3_iiii_param_7,
	.param .u32 _Z21hash_retrieval_kernelPKhS0_PiPKiS3_iiii_param_8
)
{
	.reg .pred 	%p<16>;
	.reg .b16 	%rs<76>;
	.reg .b32 	%r<101>;
	.reg .b64 	%rd<42>;

	ld.param.u64 	%rd23, [_Z21hash_retrieval_kernelPKhS0_PiPKiS3_iiii_param_0];
	ld.param.u64 	%rd24, [_Z21hash_retrieval_kernelPKhS0_PiPKiS3_iiii_param_1];
	ld.param.u64 	%rd21, [_Z21hash_retrieval_kernelPKhS0_PiPKiS3_iiii_param_3];
	ld.param.u64 	%rd22, [_Z21hash_retrieval_kernelPKhS0_PiPKiS3_iiii_param_4];
	ld.param.u32 	%r24, [_Z21hash_retrieval_kernelPKhS0_PiPKiS3_iiii_param_5];
	ld.param.u32 	%r25, [_Z21hash_retrieval_kernelPKhS0_PiPKiS3_iiii_param_7];
	ld.param.u32 	%r26, [_Z21hash_retrieval_kernelPKhS0_PiPKiS3_iiii_param_8];
	cvta.to.global.u64 	%rd1, %rd24;
	cvta.to.global.u64 	%rd2, %rd23;
	mov.u32 	%r27, %ctaid.x;
	mov.u32 	%r28, %ntid.x;
	mov.u32 	%r29, %tid.x;
	mad.lo.s32 	%r1, %r27, %r28, %r29;
	setp.ge.s32 	%p1, %r1, %r26;
	@%p1 bra 	$L__BB0_19;
	cvta.to.global.u64 	%rd3, %rd22;
	cvta.to.global.u64 	%rd4, %rd21;
	setp.eq.s32 	%p2, %r25, 0;
	mov.b32 	%r100, 65535;
	@%p2 bra 	$L__BB0_18;
	mul.wide.s32 	%rd25, %r1, 4;
	add.s64 	%rd26, %rd4, %rd25;
	ld.global.nc.u32 	%r32, [%rd26];
	add.s64 	%rd27, %rd3, %rd25;
	ld.global.nc.u32 	%r33, [%rd27];
	mul.lo.s32 	%r34, %r33, %r24;
	cvt.s64.s32 	%rd5, %r34;
	mul.lo.s32 	%r2, %r32, %r25;
	setp.lt.s32 	%p3, %r24, 1;
	mov.b32 	%r100, 0;
	@%p3 bra 	$L__BB0_18;
	and.b32  	%r3, %r24, 7;
	and.b32  	%r4, %r24, 2147483640;
	neg.s32 	%r5, %r4;
	cvt.s64.s32 	%rd6, %r25;
	cvt.s64.s32 	%rd7, %r24;
	cvt.s64.s32 	%rd8, %r2;
	mov.b32 	%r95, 65535;
	mov.b64 	%rd39, 0;
$L__BB0_4:
	setp.lt.u32 	%p4, %r24, 8;
	add.s64 	%rd29, %rd39, %rd8;
	mul.lo.s64 	%rd10, %rd29, %rd7;
	mov.b32 	%r97, 0;
	mov.u32 	%r99, %r97;
	@%p4 bra 	$L__BB0_7;
	add.s64 	%rd30, %rd5, %rd2;
	add.s64 	%rd41, %rd30, 3;
	add.s64 	%rd31, %rd1, %rd10;
	add.s64 	%rd40, %rd31, 3;
	mov.b32 	%r99, 0;
	mov.u32 	%r93, %r5;
$L__BB0_6:
	.pragma "nounroll";
	ld.global.nc.u8 	%rs1, [%rd41+-3];
	cvt.u16.u8 	%rs2, %rs1;
	ld.global.nc.u8 	%rs3, [%rd40+-3];
	cvt.u16.u8 	%rs4, %rs3;
	xor.b16  	%rs5, %rs4, %rs2;
	cvt.u32.u16 	%r39, %rs5;
	and.b32  	%r40, %r39, 255;
	popc.b32 	%r41, %r40;
	add.s32 	%r42, %r99, %r41;
	ld.global.nc.u8 	%rs6, [%rd41+-2];
	cvt.u16.u8 	%rs7, %rs6;
	ld.global.nc.u8 	%rs8, [%rd40+-2];
	cvt.u16.u8 	%rs9, %rs8;
	xor.b16  	%rs10, %rs9, %rs7;
	cvt.u32.u16 	%r43, %rs10;
	and.b32  	%r44, %r43, 255;
	popc.b32 	%r45, %r44;
	add.s32 	%r46, %r42, %r45;
	ld.global.nc.u8 	%rs11, [%rd41+-1];
	cvt.u16.u8 	%rs12, %rs11;
	ld.global.nc.u8 	%rs13, [%rd40+-1];
	cvt.u16.u8 	%rs14, %rs13;
	xor.b16  	%rs15, %rs14, %rs12;
	cvt.u32.u16 	%r47, %rs15;
	and.b32  	%r48, %r47, 255;
	popc.b32 	%r49, %r48;
	add.s32 	%r50, %r46, %r49;
	ld.global.nc.u8 	%rs16, [%rd41];
	cvt.u16.u8 	%rs17, %rs16;
	ld.global.nc.u8 	%rs18, [%rd40];
	cvt.u16.u8 	%rs19, %rs18;
	xor.b16  	%rs20, %rs19, %rs17;
	cvt.u32.u16 	%r51, %rs20;
	and.b32  	%r52, %r51, 255;
	popc.b32 	%r53, %r52;
	add.s32 	%r54, %r50, %r53;
	ld.global.nc.u8 	%rs21, [%rd41+1];
	cvt.u16.u8 	%rs22, %rs21;
	ld.global.nc.u8 	%rs23, [%rd40+1];
	cvt.u16.u8 	%rs24, %rs23;
	xor.b16  	%rs25, %rs24, %rs22;
	cvt.u32.u16 	%r55, %rs25;
	and.b32  	%r56, %r55, 255;
	popc.b32 	%r57, %r56;
	add.s32 	%r58, %r54, %r57;
	ld.global.nc.u8 	%rs26, [%rd41+2];
	cvt.u16.u8 	%rs27, %rs26;
	ld.global.nc.u8 	%rs28, [%rd40+2];
	cvt.u16.u8 	%rs29, %rs28;
	xor.b16  	%rs30, %rs29, %rs27;
	cvt.u32.u16 	%r59, %rs30;
	and.b32  	%r60, %r59, 255;
	popc.b32 	%r61, %r60;
	add.s32 	%r62, %r58, %r61;
	ld.global.nc.u8 	%rs31, [%rd41+3];
	cvt.u16.u8 	%rs32, %rs31;
	ld.global.nc.u8 	%rs33, [%rd40+3];
	cvt.u16.u8 	%rs34, %rs33;
	xor.b16  	%rs35, %rs34, %rs32;
	cvt.u32.u16 	%r63, %rs35;
	and.b32  	%r64, %r63, 255;
	popc.b32 	%r65, %r64;
	add.s32 	%r66, %r62, %r65;
	ld.global.nc.u8 	%rs36, [%rd41+4];
	cvt.u16.u8 	%rs37, %rs36;
	ld.global.nc.u8 	%rs38, [%rd40+4];
	cvt.u16.u8 	%rs39, %rs38;
	xor.b16  	%rs40, %rs39, %rs37;
	cvt.u32.u16 	%r67, %rs40;
	and.b32  	%r68, %r67, 255;
	popc.b32 	%r69, %r68;
	add.s32 	%r99, %r66, %r69;
	add.s32 	%r93, %r93, 8;
	add.s64 	%rd41, %rd41, 8;
	add.s64 	%rd40, %rd40, 8;
	setp.eq.s32 	%p5, %r93, 0;
	mov.u32 	%r97, %r4;
	@%p5 bra 	$L__BB0_7;
	bra.uni 	$L__BB0_6;
$L__BB0_7:
	setp.eq.s32 	%p6, %r3, 0;
	@%p6 bra 	$L__BB0_15;
	setp.eq.s32 	%p7, %r3, 1;
	cvt.u64.u32 	%rd32, %r97;
	add.s64 	%rd33, %rd32, %rd5;
	add.s64 	%rd18, %rd2, %rd33;
	ld.global.nc.u8 	%rs41, [%rd18];
	cvt.u16.u8 	%rs42, %rs41;
	add.s64 	%rd34, %rd10, %rd32;
	add.s64 	%rd19, %rd1, %rd34;
	ld.global.nc.u8 	%rs43, [%rd19];
	cvt.u16.u8 	%rs44, %rs43;
	xor.b16  	%rs45, %rs44, %rs42;
	cvt.u32.u16 	%r70, %rs45;
	and.b32  	%r71, %r70, 255;
	popc.b32 	%r72, %r71;
	add.s32 	%r99, %r99, %r72;
	@%p7 bra 	$L__BB0_15;
	setp.eq.s32 	%p8, %r3, 2;
	ld.global.nc.u8 	%rs46, [%rd18+1];
	cvt.u16.u8 	%rs47, %rs46;
	ld.global.nc.u8 	%rs48, [%rd19+1];
	cvt.u16.u8 	%rs49, %rs48;
	xor.b16  	%rs50, %rs49, %rs47;
	cvt.u32.u16 	%r73, %rs50;
	and.b32  	%r74, %r73, 255;
	popc.b32 	%r75, %r74;
	add.s32 	%r99, %r99, %r75;
	@%p8 bra 	$L__BB0_15;
	setp.eq.s32 	%p9, %r3, 3;
	ld.global.nc.u8 	%rs51, [%rd18+2];
	cvt.u16.u8 	%rs52, %rs51;
	ld.global.nc.u8 	%rs53, [%rd19+2];
	cvt.u16.u8 	%rs54, %rs53;
	xor.b16  	%rs55, %rs54, %rs52;
	cvt.u32.u16 	%r76, %rs55;
	and.b32  	%r77, %r76, 255;
	popc.b32 	%r78, %r77;
	add.s32 	%r99, %r99, %r78;
	@%p9 bra 	$L__BB0_15;
	setp.eq.s32 	%p10, %r3, 4;
	ld.global.nc.u8 	%rs56, [%rd18+3];
	cvt.u16.u8 	%rs57, %rs56;
	ld.global.nc.u8 	%rs58, [%rd19+3];
	cvt.u16.u8 	%rs59, %rs58;
	xor.b16  	%rs60, %rs59, %rs57;
	cvt.u32.u16 	%r79, %rs60;
	and.b32  	%r80, %r79, 255;
	popc.b32 	%r81, %r80;
	add.s32 	%r99, %r99, %r81;
	@%p10 bra 	$L__BB0_15;
	setp.eq.s32 	%p11, %r3, 5;
	ld.global.nc.u8 	%rs61, [%rd18+4];
	cvt.u16.u8 	%rs62, %rs61;
	ld.global.nc.u8 	%rs63, [%rd19+4];
	cvt.u16.u8 	%rs64, %rs63;
	xor.b16  	%rs65, %rs64, %rs62;
	cvt.u32.u16 	%r82, %rs65;
	and.b32  	%r83, %r82, 255;
	popc.b32 	%r84, %r83;
	add.s32 	%r99, %r99, %r84;
	@%p11 bra 	$L__BB0_15;
	setp.eq.s32 	%p12, %r3, 6;
	ld.global.nc.u8 	%rs66, [%rd18+5];
	cvt.u16.u8 	%rs67, %rs66;
	ld.global.nc.u8 	%rs68, [%rd19+5];
	cvt.u16.u8 	%rs69, %rs68;
	xor.b16  	%rs70, %rs69, %rs67;
	cvt.u32.u16 	%r85, %rs70;
	and.b32  	%r86, %r85, 255;
	popc.b32 	%r87, %r86;
	add.s32 	%r99, %r99, %r87;
	@%p12 bra 	$L__BB0_15;
	ld.global.nc.u8 	%rs71, [%rd18+6];
	cvt.u16.u8 	%rs72, %rs71;
	ld.global.nc.u8 	%rs73, [%rd19+6];
	cvt.u16.u8 	%rs74, %rs73;
	xor.b16  	%rs75, %rs74, %rs72;
	cvt.u32.u16 	%r88, %rs75;
	and.b32  	%r89, %r88, 255;
	popc.b32 	%r90, %r89;
	add.s32 	%r99, %r99, %r90;
$L__BB0_15:
	setp.lt.s32 	%p13, %r99, %r95;
	@%p13 bra 	$L__BB0_16;
	bra.uni 	$L__BB0_17;
$L__BB0_16:
	setp.eq.s32 	%p14, %r99, 0;
	mov.b32 	%r100, 0;
	mov.u32 	%r95, %r99;
	@%p14 bra 	$L__BB0_18;
$L__BB0_17:
	add.s64 	%rd39, %rd39, 1;
	setp.eq.s64 	%p15, %rd39, %rd6;
	mov.u32 	%r100, %r95;
	@%p15 bra 	$L__BB0_18;
	bra.uni 	$L__BB0_4;
$L__BB0_18:
	ld.param.u64 	%rd38, [_Z21hash_retrieval_kernelPKhS0_PiPKiS3_iiii_param_2];
	cvta.to.global.u64 	%rd35, %rd38;
	mul.wide.s32 	%rd36, %r1, 4;
	add.s64 	%rd37, %rd35, %rd36;
	st.global.u32 	[%rd37], %r100;
$L__BB0_19:
	ret;

}
	// .globl	_Z23hash_retrieval_kernel_1PKhS0_PiPKiS3_iiii
.visible .entry _Z23hash_retrieval_kernel_1PKhS0_PiPKiS3_iiii(
	.param .u64 .ptr .align 1 _Z23hash_retrieval_kernel_1PKhS0_PiPKiS3_iiii_param_0,
	.param .u64 .ptr .align 1 _Z23hash_retrieval_kernel_1PKhS0_PiPKiS3_iiii_param_1,
	.param .u64 .ptr .align 1 _Z23hash_retrieval_kernel_1PKhS0_PiPKiS3_iiii_param_2,
	.param .u64 .ptr .align 1 _Z23hash_retrieval_kernel_1PKhS0_PiPKiS3_iiii_param_3,
	.param .u64 .ptr .align 1 _Z23hash_retrieval_kernel_1PKhS0_PiPKiS3_iiii_param_4,
	.param .u32 _Z23hash_retrieval_kernel_1PKhS0_PiPKiS3_iiii_param_5,
	.param .u32 _Z23hash_retrieval_kernel_1PKhS0_PiPKiS3_iiii_param_6,
	.param .u32 _Z23hash_retrieval_kernel_1PKhS0_PiPKiS3_iiii_param_7,
	.param .u32 _Z23hash_retrieval_kernel_1PKhS0_PiPKiS3_iiii_param_8
)
{
	.reg .pred 	%p<16>;
	.reg .b32 	%r<347>;
	.reg .b64 	%rd<41>;

	ld.param.u64 	%rd23, [_Z23hash_retrieval_kernel_1PKhS0_PiPKiS3_iiii_param_0];
	ld.param.u64 	%rd24, [_Z23hash_retrieval_kernel_1PKhS0_PiPKiS3_iiii_param_1];
	ld.param.u64 	%rd20, [_Z23hash_retrieval_kernel_1PKhS0_PiPKiS3_iiii_param_2];
	ld.param.u64 	%rd21, [_Z23hash_retrieval_kernel_1PKhS0_PiPKiS3_iiii_param_3];
	ld.param.u64 	%rd22, [_Z23hash_retrieval_kernel_1PKhS0_PiPKiS3_iiii_param_4];
	ld.param.u32 	%r25, [_Z23hash_retrieval_kernel_1PKhS0_PiPKiS3_iiii_param_5];
	ld.param.u32 	%r26, [_Z23hash_retrieval_kernel_1PKhS0_PiPKiS3_iiii_param_7];
	ld.param.u32 	%r27, [_Z23hash_retrieval_kernel_1PKhS0_PiPKiS3_iiii_param_8];
	cvta.to.global.u64 	%rd1, %rd24;
	cvta.to.global.u64 	%rd2, %rd23;
	mov.u32 	%r28, %ctaid.x;
	mov.u32 	%r29, %ntid.x;
	mov.u32 	%r30, %tid.x;
	mad.lo.s32 	%r1, %r28, %r29, %r30;
	setp.ge.s32 	%p1, %r1, %r27;
	@%p1 bra 	$L__BB1_19;
	cvta.to.global.u64 	%rd3, %rd22;
	cvta.to.global.u64 	%rd4, %rd21;
	setp.eq.s32 	%p2, %r26, 0;
	mov.b32 	%r346, 65535;
	@%p2 bra 	$L__BB1_18;
	mul.wide.s32 	%rd25, %r1, 4;
	add.s64 	%rd26, %rd4, %rd25;
	ld.global.nc.u32 	%r33, [%rd26];
	add.s64 	%rd27, %rd3, %rd25;
	ld.global.nc.u32 	%r34, [%rd27];
	mul.lo.s32 	%r35, %r34, %r25;
	cvt.s64.s32 	%rd5, %r35;
	mul.lo.s32 	%r2, %r33, %r26;
	setp.lt.s32 	%p3, %r25, 1;
	mov.b32 	%r346, 0;
	@%p3 bra 	$L__BB1_18;
	add.s32 	%r37, %r25, -1;
	shr.u32 	%r38, %r37, 4;
	add.s32 	%r39, %r38, 1;
	and.b32  	%r3, %r39, 7;
	and.b32  	%r40, %r39, 536870904;
	neg.s32 	%r4, %r40;
	cvt.s64.s32 	%rd6, %r26;
	cvt.s64.s32 	%rd7, %r25;
	cvt.s64.s32 	%rd8, %r2;
	mov.b32 	%r341, 65535;
	mov.b64 	%rd38, 0;
$L__BB1_4:
	setp.lt.u32 	%p4, %r25, 113;
	add.s64 	%rd29, %rd38, %rd8;
	mul.lo.s64 	%rd10, %rd29, %rd7;
	mov.b32 	%r343, 0;
	mov.u32 	%r345, %r343;
	@%p4 bra 	$L__BB1_7;
	add.s64 	%rd30, %rd5, %rd2;
	add.s64 	%rd40, %rd30, 64;
	add.s64 	%rd31, %rd1, %rd10;
	add.s64 	%rd39, %rd31, 64;
	mov.b32 	%r343, 0;
	mov.u32 	%r338, %r4;
$L__BB1_6:
	.pragma "nounroll";
	ld.global.nc.v4.u32 	{%r44, %r45, %r46, %r47}, [%rd40+-64];
	ld.global.nc.v4.u32 	{%r48, %r49, %r50, %r51}, [%rd39+-64];
	xor.b32  	%r52, %r48, %r44;
	xor.b32  	%r53, %r49, %r45;
	xor.b32  	%r54, %r50, %r46;
	xor.b32  	%r55, %r51, %r47;
	popc.b32 	%r56, %r52;
	popc.b32 	%r57, %r53;
	popc.b32 	%r58, %r54;
	popc.b32 	%r59, %r55;
	add.s32 	%r60, %r56, %r345;
	add.s32 	%r61, %r60, %r57;
	add.s32 	%r62, %r61, %r58;
	add.s32 	%r63, %r62, %r59;
	ld.global.nc.v4.u32 	{%r64, %r65, %r66, %r67}, [%rd40+-48];
	ld.global.nc.v4.u32 	{%r68, %r69, %r70, %r71}, [%rd39+-48];
	xor.b32  	%r72, %r68, %r64;
	xor.b32  	%r73, %r69, %r65;
	xor.b32  	%r74, %r70, %r66;
	xor.b32  	%r75, %r71, %r67;
	popc.b32 	%r76, %r72;
	popc.b32 	%r77, %r73;
	popc.b32 	%r78, %r74;
	popc.b32 	%r79, %r75;
	add.s32 	%r80, %r76, %r63;
	add.s32 	%r81, %r80, %r77;
	add.s32 	%r82, %r81, %r78;
	add.s32 	%r83, %r82, %r79;
	ld.global.nc.v4.u32 	{%r84, %r85, %r86, %r87}, [%rd40+-32];
	ld.global.nc.v4.u32 	{%r88, %r89, %r90, %r91}, [%rd39+-32];
	xor.b32  	%r92, %r88, %r84;
	xor.b32  	%r93, %r89, %r85;
	xor.b32  	%r94, %r90, %r86;
	xor.b32  	%r95, %r91, %r87;
	popc.b32 	%r96, %r92;
	popc.b32 	%r97, %r93;
	popc.b32 	%r98, %r94;
	popc.b32 	%r99, %r95;
	add.s32 	%r100, %r96, %r83;
	add.s32 	%r101, %r100, %r97;
	add.s32 	%r102, %r101, %r98;
	add.s32 	%r103, %r102, %r99;
	ld.global.nc.v4.u32 	{%r104, %r105, %r106, %r107}, [%rd40+-16];
	ld.global.nc.v4.u32 	{%r108, %r109, %r110, %r111}, [%rd39+-16];
	xor.b32  	%r112, %r108, %r104;
	xor.b32  	%r113, %r109, %r105;
	xor.b32  	%r114, %r110, %r106;
	xor.b32  	%r115, %r111, %r107;
	popc.b32 	%r116, %r112;
	popc.b32 	%r117, %r113;
	popc.b32 	%r118, %r114;
	popc.b32 	%r119, %r115;
	add.s32 	%r120, %r116, %r103;
	add.s32 	%r121, %r120, %r117;
	add.s32 	%r122, %r121, %r118;
	add.s32 	%r123, %r122, %r119;
	ld.global.nc.v4.u32 	{%r124, %r125, %r126, %r127}, [%rd40];
	ld.global.nc.v4.u32 	{%r128, %r129, %r130, %r131}, [%rd39];
	xor.b32  	%r132, %r128, %r124;
	xor.b32  	%r133, %r129, %r125;
	xor.b32  	%r134, %r130, %r126;
	xor.b32  	%r135, %r131, %r127;
	popc.b32 	%r136, %r132;
	popc.b32 	%r137, %r133;
	popc.b32 	%r138, %r134;
	popc.b32 	%r139, %r135;
	add.s32 	%r140, %r136, %r123;
	add.s32 	%r141, %r140, %r137;
	add.s32 	%r142, %r141, %r138;
	add.s32 	%r143, %r142, %r139;
	ld.global.nc.v4.u32 	{%r144, %r145, %r146, %r147}, [%rd40+16];
	ld.global.nc.v4.u32 	{%r148, %r149, %r150, %r151}, [%rd39+16];
	xor.b32  	%r152, %r148, %r144;
	xor.b32  	%r153, %r149, %r145;
	xor.b32  	%r154, %r150, %r146;
	xor.b32  	%r155, %r151, %r147;
	popc.b32 	%r156, %r152;
	popc.b32 	%r157, %r153;
	popc.b32 	%r158, %r154;
	popc.b32 	%r159, %r155;
	add.s32 	%r160, %r156, %r143;
	add.s32 	%r161, %r160, %r157;
	add.s32 	%r162, %r161, %r158;
	add.s32 	%r163, %r162, %r159;
	ld.global.nc.v4.u32 	{%r164, %r165, %r166, %r167}, [%rd40+32];
	ld.global.nc.v4.u32 	{%r168, %r169, %r170, %r171}, [%rd39+32];
	xor.b32  	%r172, %r168, %r164;
	xor.b32  	%r173, %r169, %r165;
	xor.b32  	%r174, %r170, %r166;
	xor.b32  	%r175, %r171, %r167;
	popc.b32 	%r176, %r172;
	popc.b32 	%r177, %r173;
	popc.b32 	%r178, %r174;
	popc.b32 	%r179, %r175;
	add.s32 	%r180, %r176, %r163;
	add.s32 	%r181, %r180, %r177;
	add.s32 	%r182, %r181, %r178;
	add.s32 	%r183, %r182, %r179;
	ld.global.nc.v4.u32 	{%r184, %r185, %r186, %r187}, [%rd40+48];
	ld.global.nc.v4.u32 	{%r188, %r189, %r190, %r191}, [%rd39+48];
	xor.b32  	%r192, %r188, %r184;
	xor.b32  	%r193, %r189, %r185;
	xor.b32  	%r194, %r190, %r186;
	xor.b32  	%r195, %r191, %r187;
	popc.b32 	%r196, %r192;
	popc.b32 	%r197, %r193;
	popc.b32 	%r198, %r194;
	popc.b32 	%r199, %r195;
	add.s32 	%r200, %r196, %r183;
	add.s32 	%r201, %r200, %r197;
	add.s32 	%r202, %r201, %r198;
	add.s32 	%r345, %r202, %r199;
	add.s32 	%r343, %r343, 128;
	add.s32 	%r338, %r338, 8;
	add.s64 	%rd40, %rd40, 128;
	add.s64 	%rd39, %rd39, 128;
	setp.eq.s32 	%p5, %r338, 0;
	@%p5 bra 	$L__BB1_7;
	bra.uni 	$L__BB1_6;
$L__BB1_7:
	setp.eq.s32 	%p6, %r3, 0;
	@%p6 bra 	$L__BB1_15;
	setp.eq.s32 	%p7, %r3, 1;
	cvt.u64.u32 	%rd32, %r343;
	add.s64 	%rd33, %rd32, %rd5;
	add.s64 	%rd18, %rd2, %rd33;
	add.s64 	%rd34, %rd10, %rd32;
	add.s64 	%rd19, %rd1, %rd34;
	ld.global.nc.v4.u32 	{%r203, %r204, %r205, %r206}, [%rd18];
	ld.global.nc.v4.u32 	{%r207, %r208, %r209, %r210}, [%rd19];
	xor.b32  	%r211, %r207, %r203;
	xor.b32  	%r212, %r208, %r204;
	xor.b32  	%r213, %r209, %r205;
	xor.b32  	%r214, %r210, %r206;
	popc.b32 	%r215, %r211;
	popc.b32 	%r216, %r212;
	popc.b32 	%r217, %r213;
	popc.b32 	%r218, %r214;
	add.s32 	%r219, %r215, %r345;
	add.s32 	%r220, %r219, %r216;
	add.s32 	%r221, %r220, %r217;
	add.s32 	%r345, %r221, %r218;
	@%p7 bra 	$L__BB1_15;
	setp.eq.s32 	%p8, %r3, 2;
	ld.global.nc.v4.u32 	{%r222, %r223, %r224, %r225}, [%rd18+16];
	ld.global.nc.v4.u32 	{%r226, %r227, %r228, %r229}, [%rd19+16];
	xor.b32  	%r230, %r226, %r222;
	xor.b32  	%r231, %r227, %r223;
	xor.b32  	%r232, %r228, %r224;
	xor.b32  	%r233, %r229, %r225;
	popc.b32 	%r234, %r230;
	popc.b32 	%r235, %r231;
	popc.b32 	%r236, %r232;
	popc.b32 	%r237, %r233;
	add.s32 	%r238, %r234, %r345;
	add.s32 	%r239, %r238, %r235;
	add.s32 	%r240, %r239, %r236;
	add.s32 	%r345, %r240, %r237;
	@%p8 bra 	$L__BB1_15;
	setp.eq.s32 	%p9, %r3, 3;
	ld.global.nc.v4.u32 	{%r241, %r242, %r243, %r244}, [%rd18+32];
	ld.global.nc.v4.u32 	{%r245, %r246, %r247, %r248}, [%rd19+32];
	xor.b32  	%r249, %r245, %r241;
	xor.b32  	%r250, %r246, %r242;
	xor.b32  	%r251, %r247, %r243;
	xor.b32  	%r252, %r248, %r244;
	popc.b32 	%r253, %r249;
	popc.b32 	%r254, %r250;
	popc.b32 	%r255, %r251;
	popc.b32 	%r256, %r252;
	add.s32 	%r257, %r253, %r345;
	add.s32 	%r258, %r257, %r254;
	add.s32 	%r259, %r258, %r255;
	add.s32 	%r345, %r259, %r256;
	@%p9 bra 	$L__BB1_15;
	setp.eq.s32 	%p10, %r3, 4;
	ld.global.nc.v4.u32 	{%r260, %r261, %r262, %r263}, [%rd18+48];
	ld.global.nc.v4.u32 	{%r264, %r265, %r266, %r267}, [%rd19+48];
	xor.b32  	%r268, %r264, %r260;
	xor.b32  	%r269, %r265, %r261;
	xor.b32  	%r270, %r266, %r262;
	xor.b32  	%r271, %r267, %r263;
	popc.b32 	%r272, %r268;
	popc.b32 	%r273, %r269;
	popc.b32 	%r274, %r270;
	popc.b32 	%r275, %r271;
	add.s32 	%r276, %r272, %r345;
	add.s32 	%r277, %r276, %r273;
	add.s32 	%r278, %r277, %r274;
	add.s32 	%r345, %r278, %r275;
	@%p10 bra 	$L__BB1_15;
	setp.eq.s32 	%p11, %r3, 5;
	ld.global.nc.v4.u32 	{%r279, %r280, %r281, %r282}, [%rd18+64];
	ld.global.nc.v4.u32 	{%r283, %r284, %r285, %r286}, [%rd19+64];
	xor.b32  	%r287, %r283, %r279;
	xor.b32  	%r288, %r284, %r280;
	xor.b32  	%r289, %r285, %r281;
	xor.b32  	%r290, %r286, %r282;
	popc.b32 	%r291, %r287;
	popc.b32 	%r292, %r288;
	popc.b32 	%r293, %r289;
	popc.b32 	%r294, %r290;
	add.s32 	%r295, %r291, %r345;
	add.s32 	%r296, %r295, %r292;
	add.s32 	%r297, %r296, %r293;
	add.s32 	%r345, %r297, %r294;
	@%p11 bra 	$L__BB1_15;
	setp.eq.s32 	%p12, %r3, 6;
	ld.global.nc.v4.u32 	{%r298, %r299, %r300, %r301}, [%rd18+80];
	ld.global.nc.v4.u32 	{%r302, %r303, %r304, %r305}, [%rd19+80];
	xor.b32  	%r306, %r302, %r298;
	xor.b32  	%r307, %r303, %r299;
	xor.b32  	%r308, %r304, %r300;
	xor.b32  	%r309, %r305, %r301;
	popc.b32 	%r310, %r306;
	popc.b32 	%r311, %r307;
	popc.b32 	%r312, %r308;
	popc.b32 	%r313, %r309;
	add.s32 	%r314, %r310, %r345;
	add.s32 	%r315, %r314, %r311;
	add.s32 	%r316, %r315, %r312;
	add.s32 	%r345, %r316, %r313;
	@%p12 bra 	$L__BB1_15;
	ld.global.nc.v4.u32 	{%r317, %r318, %r319, %r320}, [%rd18+96];
	ld.global.nc.v4.u32 	{%r321, %r322, %r323, %r324}, [%rd19+96];
	xor.b32  	%r325, %r321, %r317;
	xor.b32  	%r326, %r322, %r318;
	xor.b32  	%r327, %r323, %r319;
	xor.b32  	%r328, %r324, %r320;
	popc.b32 	%r329, %r325;
	popc.b32 	%r330, %r326;
	popc.b32 	%r331, %r327;
	popc.b32 	%r332, %r328;
	add.s32 	%r333, %r329, %r345;
	add.s32 	%r334, %r333, %r330;
	add.s32 	%r335, %r334, %r331;
	add.s32 	%r345, %r335, %r332;
$L__BB1_15:
	setp.lt.s32 	%p13, %r345, %r341;
	@%p13 bra 	$L__BB1_16;
	bra.uni 	$L__BB1_17;
$L__BB1_16:
	setp.eq.s32 	%p14, %r345, 0;
	mov.b32 	%r346, 0;
	mov.u32 	%r341, %r345;
	@%p14 bra 	$L__BB1_18;
$L__BB1_17:
	add.s64 	%rd38, %rd38, 1;
	setp.eq.s64 	%p15, %rd38, %rd6;
	mov.u32 	%r346, %r341;
	@%p15 bra 	$L__BB1_18;
	bra.uni 	$L__BB1_4;
$L__BB1_18:
	cvta.to.global.u64 	%rd35, %rd20;
	mul.wide.s32 	%rd36, %r1, 4;
	add.s64 	%rd37, %rd35, %rd36;
	st.global.u32 	[%rd37], %r346;
$L__BB1_19:
	ret;

}
	// .globl	_Z23hash_retrieval_kernel_2PKhS0_PiPKiS3_iiii
.visible .entry _Z23hash_retrieval_kernel_2PKhS0_PiPKiS3_iiii(
	.param .u64 .ptr .align 1 _Z23hash_retrieval_kernel_2PKhS0_PiPKiS3_iiii_param_0,
	.param .u64 .ptr .align 1 _Z23hash_retrieval_kernel_2PKhS0_PiPKiS3_iiii_param_1,
	.param .u64 .ptr .align 1 _Z23hash_retrieval_kernel_2PKhS0_PiPKiS3_iiii_param_2,
	.param .u64 .ptr .align 1 _Z23hash_retrieval_kernel_2PKhS0_PiPKiS3_iiii_param_3,
	.param .u64 .ptr .align 1 _Z23hash_retrieval_kernel_2PKhS0_PiPKiS3_iiii_param_4,
	.param .u32 _Z23hash_retrieval_kernel_2PKhS0_PiPKiS3_iiii_param_5,
	.param .u32 _Z23hash_retrieval_kernel_2PKhS0_PiPKiS3_iiii_param_6,
	.param .u32 _Z23hash_retrieval_kernel_2PKhS0_PiPKiS3_iiii_param_7,
	.param .u32 _Z23hash_retrieval_kernel_2PKhS0_PiPKiS3_iiii_param_8
)
{
	.reg .pred 	%p<16>;
	.reg .b32 	%r<347>;
	.reg .b64 	%rd<41>;

	ld.param.u64 	%rd22, [_Z23hash_retrieval_kernel_2PKhS0_PiPKiS3_iiii_param_0];
	ld.param.u64 	%rd23, [_Z23hash_retrieval_kernel_2PKhS0_PiPKiS3_iiii_param_1];
	ld.param.u64 	%rd19, [_Z23hash_retrieval_kernel_2PKhS0_PiPKiS3_iiii_param_2];
	ld.param.u64 	%rd20, [_Z23hash_retrieval_kernel_2PKhS0_PiPKiS3_iiii_param_3];
	ld.param.u64 	%rd21, [_Z23hash_retrieval_kernel_2PKhS0_PiPKiS3_iiii_param_4];
	ld.param.u32 	%r25, [_Z23hash_retrieval_kernel_2PKhS0_PiPKiS3_iiii_param_5];
	ld.param.u32 	%r26, [_Z23hash_retrieval_kernel_2PKhS0_PiPKiS3_iiii_param_7];
	ld.param.u32 	%r27, [_Z23hash_retrieval_kernel_2PKhS0_PiPKiS3_iiii_param_8];
	cvta.to.global.u64 	%rd1, %rd23;
	cvta.to.global.u64 	%rd2, %rd22;
	mov.u32 	%r28, %ctaid.x;
	mov.u32 	%r29, %ntid.x;
	mov.u32 	%r30, %tid.x;
	mad.lo.s32 	%r1, %r28, %r29, %r30;
	setp.ge.s32 	%p1, %r1, %r27;
	@%p1 bra 	$L__BB2_19;
	cvta.to.global.u64 	%rd24, %rd21;
	cvta.to.global.u64 	%rd25, %rd20;
	mul.wide.s32 	%rd26, %r1, 4;
	add.s64 	%rd27, %rd24, %rd26;
	ld.global.nc.u32 	%r32, [%rd27];
	add.s64 	%rd3, %rd25, %rd26;
	mul.lo.s32 	%r33, %r32, %r25;
	cvt.s64.s32 	%rd4, %r33;
	setp.eq.s32 	%p2, %r26, 0;
	mov.b32 	%r346, 65535;
	@%p2 bra 	$L__BB2_18;
	ld.global.nc.u32 	%r35, [%rd3];
	mul.lo.s32 	%r2, %r35, %r26;
	setp.lt.s32 	%p3, %r25, 1;
	mov.b32 	%r346, 0;
	@%p3 bra 	$L__BB2_18;
	add.s32 	%r37, %r25, -1;
	shr.u32 	%r38, %r37, 4;
	add.s32 	%r39, %r38, 1;
	and.b32  	%r3, %r39, 7;
	and.b32  	%r40, %r39, 536870904;
	neg.s32 	%r4, %r40;
	cvt.s64.s32 	%rd5, %r26;
	cvt.s64.s32 	%rd6, %r25;
	cvt.s64.s32 	%rd7, %r2;
	mov.b32 	%r341, 65535;
	mov.b64 	%rd38, 0;
$L__BB2_4:
	setp.lt.u32 	%p4, %r25, 113;
	add.s64 	%rd29, %rd38, %rd7;
	mul.lo.s64 	%rd9, %rd29, %rd6;
	mov.b32 	%r343, 0;
	mov.u32 	%r345, %r343;
	@%p4 bra 	$L__BB2_7;
	add.s64 	%rd30, %rd4, %rd2;
	add.s64 	%rd40, %rd30, 64;
	add.s64 	%rd31, %rd1, %rd9;
	add.s64 	%rd39, %rd31, 64;
	mov.b32 	%r343, 0;
	mov.u32 	%r338, %r4;
$L__BB2_6:
	.pragma "nounroll";
	ld.global.nc.v4.u32 	{%r44, %r45, %r46, %r47}, [%rd40+-64];
	ld.global.nc.v4.u32 	{%r48, %r49, %r50, %r51}, [%rd39+-64];
	xor.b32  	%r52, %r48, %r44;
	xor.b32  	%r53, %r49, %r45;
	xor.b32  	%r54, %r50, %r46;
	xor.b32  	%r55, %r51, %r47;
	popc.b32 	%r56, %r52;
	popc.b32 	%r57, %r53;
	popc.b32 	%r58, %r54;
	popc.b32 	%r59, %r55;
	add.s32 	%r60, %r56, %r345;
	add.s32 	%r61, %r60, %r57;
	add.s32 	%r62, %r61, %r58;
	add.s32 	%r63, %r62, %r59;
	ld.global.nc.v4.u32 	{%r64, %r65, %r66, %r67}, [%rd40+-48];
	ld.global.nc.v4.u32 	{%r68, %r69, %r70, %r71}, [%rd39+-48];
	xor.b32  	%r72, %r68, %r64;
	xor.b32  	%r73, %r69, %r65;
	xor.b32  	%r74, %r70, %r66;
	xor.b32  	%r75, %r71, %r67;
	popc.b32 	%r76, %r72;
	popc.b32 	%r77, %r73;
	popc.b32 	%r78, %r74;
	popc.b32 	%r79, %r75;
	add.s32 	%r80, %r76, %r63;
	add.s32 	%r81, %r80, %r77;
	add.s32 	%r82, %r81, %r78;
	add.s32 	%r83, %r82, %r79;
	ld.global.nc.v4.u32 	{%r84, %r85, %r86, %r87}, [%rd40+-32];
	ld.global.nc.v4.u32 	{%r88, %r89, %r90, %r91}, [%rd39+-32];
	xor.b32  	%r92, %r88, %r84;
	xor.b32  	%r93, %r89, %r85;
	xor.b32  	%r94, %r90, %r86;
	xor.b32  	%r95, %r91, %r87;
	popc.b32 	%r96, %r92;
	popc.b32 	%r97, %r93;
	popc.b32 	%r98, %r94;
	popc.b32 	%r99, %r95;
	add.s32 	%r100, %r96, %r83;
	add.s32 	%r101, %r100, %r97;
	add.s32 	%r102, %r101, %r98;
	add.s32 	%r103, %r102, %r99;
	ld.global.nc.v4.u32 	{%r104, %r105, %r106, %r107}, [%rd40+-16];
	ld.global.nc.v4.u32 	{%r108, %r109, %r110, %r111}, [%rd39+-16];
	xor.b32  	%r112, %r108, %r104;
	xor.b32  	%r113, %r109, %r105;
	xor.b32  	%r114, %r110, %r106;
	xor.b32  	%r115, %r111, %r107;
	popc.b32 	%r116, %r112;
	popc.b32 	%r117, %r113;
	popc.b32 	%r118, %r114;
	popc.b32 	%r119, %r115;
	add.s32 	%r120, %r116, %r103;
	add.s32 	%r121, %r120, %r117;
	add.s32 	%r122, %r121, %r118;
	add.s32 	%r123, %r122, %r119;
	ld.global.nc.v4.u32 	{%r124, %r125, %r126, %r127}, [%rd40];
	ld.global.nc.v4.u32 	{%r128, %r129, %r130, %r131}, [%rd39];
	xor.b32  	%r132, %r128, %r124;
	xor.b32  	%r133, %r129, %r125;
	xor.b32  	%r134, %r130, %r126;
	xor.b32  	%r135, %r131, %r127;
	popc.b32 	%r136, %r132;
	popc.b32 	%r137, %r133;
	popc.b32 	%r138, %r134;
	popc.b32 	%r139, %r135;
	add.s32 	%r140, %r136, %r123;
	add.s32 	%r141, %r140, %r137;
	add.s32 	%r142, %r141, %r138;
	add.s32 	%r143, %r142, %r139;
	ld.global.nc.v4.u32 	{%r144, %r145, %r146, %r147}, [%rd40+16];
	ld.global.nc.v4.u32 	{%r148, %r149, %r150, %r151}, [%rd39+16];
	xor.b32  	%r152, %r148, %r144;
	xor.b32  	%r153, %r149, %r145;
	xor.b32  	%r154, %r150, %r146;
	xor.b32  	%r155, %r151, %r147;
	popc.b32 	%r156, %r152;
	popc.b32 	%r157, %r153;
	popc.b32 	%r158, %r154;
	popc.b32 	%r159, %r155;
	add.s32 	%r160, %r156, %r143;
	add.s32 	%r161, %r160, %r157;
	add.s32 	%r162, %r161, %r158;
	add.s32 	%r163, %r162, %r159;
	ld.global.nc.v4.u32 	{%r164, %r165, %r166, %r167}, [%rd40+32];
	ld.global.nc.v4.u32 	{%r168, %r169, %r170, %r171}, [%rd39+32];
	xor.b32  	%r172, %r168, %r164;
	xor.b32  	%r173, %r169, %r165;
	xor.b32  	%r174, %r170, %r166;
	xor.b32  	%r175, %r171, %r167;
	popc.b32 	%r176, %r172;
	popc.b32 	%r177, %r173;
	popc.b32 	%r178, %r174;
	popc.b32 	%r179, %r175;
	add.s32 	%r180, %r176, %r163;
	add.s32 	%r181, %r180, %r177;
	add.s32 	%r182, %r181, %r178;
	add.s32 	%r183, %r182, %r179;
	ld.global.nc.v4.u32 	{%r184, %r185, %r186, %r187}, [%rd40+48];
	ld.global.nc.v4.u32 	{%r188, %r189, %r190, %r191}, [%rd39+48];
	xor.b32  	%r192, %r188, %r184;
	xor.b32  	%r193, %r189, %r185;
	xor.b32  	%r194, %r190, %r186;
	xor.b32  	%r195, %r191, %r187;
	popc.b32 	%r196, %r192;
	popc.b32 	%r197, %r193;
	popc.b32 	%r198, %r194;
	popc.b32 	%r199, %r195;
	add.s32 	%r200, %r196, %r183;
	add.s32 	%r201, %r200, %r197;
	add.s32 	%r202, %r201, %r198;
	add.s32 	%r345, %r202, %r199;
	add.s32 	%r343, %r343, 128;
	add.s32 	%r338, %r338, 8;
	add.s64 	%rd40, %rd40, 128;
	add.s64 	%rd39, %rd39, 128;
	setp.eq.s32 	%p5, %r338, 0;
	@%p5 bra 	$L__BB2_7;
	bra.uni 	$L__BB2_6;
$L__BB2_7:
	setp.eq.s32 	%p6, %r3, 0;
	@%p6 bra 	$L__BB2_15;
	setp.eq.s32 	%p7, %r3, 1;
	cvt.u64.u32 	%rd32, %r343;
	add.s64 	%rd33, %rd32, %rd4;
	add.s64 	%rd17, %rd2, %rd33;
	add.s64 	%rd34, %rd9, %rd32;
	add.s64 	%rd18, %rd1, %rd34;
	ld.global.nc.v4.u32 	{%r203, %r204, %r205, %r206}, [%rd17];
	ld.global.nc.v4.u32 	{%r207, %r208, %r209, %r210}, [%rd18];
	xor.b32  	%r211, %r207, %r203;
	xor.b32  	%r212, %r208, %r204;
	xor.b32  	%r213, %r209, %r205;
	xor.b32  	%r214, %r210, %r206;
	popc.b32 	%r215, %r211;
	popc.b32 	%r216, %r212;
	popc.b32 	%r217, %r213;
	popc.b32 	%r218, %r214;
	add.s32 	%r219, %r215, %r345;
	add.s32 	%r220, %r219, %r216;
	add.s32 	%r221, %r220, %r217;
	add.s32 	%r345, %r221, %r218;
	@%p7 bra 	$L__BB2_15;
	setp.eq.s32 	%p8, %r3, 2;
	ld.global.nc.v4.u32 	{%r222, %r223, %r224, %r225}, [%rd17+16];
	ld.global.nc.v4.u32 	{%r226, %r227, %r228, %r229}, [%rd18+16];
	xor.b32  	%r230, %r226, %r222;
	xor.b32  	%r231, %r227, %r223;
	xor.b32  	%r232, %r228, %r224;
	xor.b32  	%r233, %r229, %r225;
	popc.b32 	%r234, %r230;
	popc.b32 	%r235, %r231;
	popc.b32 	%r236, %r232;
	popc.b32 	%r237, %r233;
	add.s32 	%r238, %r234, %r345;
	add.s32 	%r239, %r238, %r235;
	add.s32 	%r240, %r239, %r236;
	add.s32 	%r345, %r240, %r237;
	@%p8 bra 	$L__BB2_15;
	setp.eq.s32 	%p9, %r3, 3;
	ld.global.nc.v4.u32 	{%r241, %r242, %r243, %r244}, [%rd17+32];
	ld.global.nc.v4.u32 	{%r245, %r246, %r247, %r248}, [%rd18+32];
	xor.b32  	%r249, %r245, %r241;
	xor.b32  	%r250, %r246, %r242;
	xor.b32  	%r251, %r247, %r243;
	xor.b32  	%r252, %r248, %r244;
	popc.b32 	%r253, %r249;
	popc.b32 	%r254, %r250;
	popc.b32 	%r255, %r251;
	popc.b32 	%r256, %r252;
	add.s32 	%r257, %r253, %r345;
	add.s32 	%r258, %r257, %r254;
	add.s32 	%r259, %r258, %r255;
	add.s32 	%r345, %r259, %r256;
	@%p9 bra 	$L__BB2_15;
	setp.eq.s32 	%p10, %r3, 4;
	ld.global.nc.v4.u32 	{%r260, %r261, %r262, %r263}, [%rd17+48];
	ld.global.nc.v4.u32 	{%r264, %r265, %r266, %r267}, [%rd18+48];
	xor.b32  	%r268, %r264, %r260;
	xor.b32  	%r269, %r265, %r261;
	xor.b32  	%r270, %r266, %r262;
	xor.b32  	%r271, %r267, %r263;
	popc.b32 	%r272, %r268;
	popc.b32 	%r273, %r269;
	popc.b32 	%r274, %r270;
	popc.b32 	%r275, %r271;
	add.s32 	%r276, %r272, %r345;
	add.s32 	%r277, %r276, %r273;
	add.s32 	%r278, %r277, %r274;
	add.s32 	%r345, %r278, %r275;
	@%p10 bra 	$L__BB2_15;
	setp.eq.s32 	%p11, %r3, 5;
	ld.global.nc.v4.u32 	{%r279, %r280, %r281, %r282}, [%rd17+64];
	ld.global.nc.v4.u32 	{%r283, %r284, %r285, %r286}, [%rd18+64];
	xor.b32  	%r287, %r283, %r279;
	xor.b32  	%r288, %r284, %r280;
	xor.b32  	%r289, %r285, %r281;
	xor.b32  	%r290, %r286, %r282;
	popc.b32 	%r291, %r287;
	popc.b32 	%r292, %r288;
	popc.b32 	%r293, %r289;
	popc.b32 	%r294, %r290;
	add.s32 	%r295, %r291, %r345;
	add.s32 	%r296, %r295, %r292;
	add.s32 	%r297, %r296, %r293;
	add.s32 	%r345, %r297, %r294;
	@%p11 bra 	$L__BB2_15;
	setp.eq.s32 	%p12, %r3, 6;
	ld.global.nc.v4.u32 	{%r298, %r299, %r300, %r301}, [%rd17+80];
	ld.global.nc.v4.u32 	{%r302, %r303, %r304, %r305}, [%rd18+80];
	xor.b32  	%r306, %r302, %r298;
	xor.b32  	%r307, %r303, %r299;
	xor.b32  	%r308, %r304, %r300;
	xor.b32  	%r309, %r305, %r301;
	popc.b32 	%r310, %r306;
	popc.b32 	%r311, %r307;
	popc.b32 	%r312, %r308;
	popc.b32 	%r313, %r309;
	add.s32 	%r314, %r310, %r345;
	add.s32 	%r315, %r314, %r311;
	add.s32 	%r316, %r315, %r312;
	add.s32 	%r345, %r316, %r313;
	@%p12 bra 	$L__BB2_15;
	ld.global.nc.v4.u32 	{%r317, %r318, %r319, %r320}, [%rd17+96];
	ld.global.nc.v4.u32 	{%r321, %r322, %r323, %r324}, [%rd18+96];
	xor.b32  	%r325, %r321, %r317;
	xor.b32  	%r326, %r322, %r318;
	xor.b32  	%r327, %r323, %r319;
	xor.b32  	%r328, %r324, %r320;
	popc.b32 	%r329, %r325;
	popc.b32 	%r330, %r326;
	popc.b32 	%r331, %r327;
	popc.b32 	%r332, %r328;
	add.s32 	%r333, %r329, %r345;
	add.s32 	%r334, %r333, %r330;
	add.s32 	%r335, %r334, %r331;
	add.s32 	%r345, %r335, %r332;
$L__BB2_15:
	setp.lt.s32 	%p13, %r345, %r341;
	@%p13 bra 	$L__BB2_16;
	bra.uni 	$L__BB2_17;
$L__BB2_16:
	setp.eq.s32 	%p14, %r345, 0;
	mov.b32 	%r346, 0;
	mov.u32 	%r341, %r345;
	@%p14 bra 	$L__BB2_18;
$L__BB2_17:
	add.s64 	%rd38, %rd38, 1;
	setp.eq.s64 	%p15, %rd38, %rd5;
	mov.u32 	%r346, %r341;
	@%p15 bra 	$L__BB2_18;
	bra.uni 	$L__BB2_4;
$L__BB2_18:
	cvta.to.global.u64 	%rd35, %rd19;
	mul.wide.s32 	%rd36, %r1, 4;
	add.s64 	%rd37, %rd35, %rd36;
	st.global.u32 	[%rd37], %r346;
$L__BB2_19:
	ret;

}
	// .globl	_Z23hash_retrieval_kernel_3PKhS0_PiPKiS3_iiii
.visible .entry _Z23hash_retrieval_kernel_3PKhS0_PiPKiS3_iiii(
	.param .u64 .ptr .align 1 _Z23hash_retrieval_kernel_3PKhS0_PiPKiS3_iiii_param_0,
	.param .u64 .ptr .align 1 _Z23hash_retrieval_kernel_3PKhS0_PiPKiS3_iiii_param_1,
	.param .u64 .ptr .align 1 _Z23hash_retrieval_kernel_3PKhS0_PiPKiS3_iiii_param_2,
	.param .u64 .ptr .align 1 _Z23hash_retrieval_kernel_3PKhS0_PiPKiS3_iiii_param_3,
	.param .u64 .ptr .align 1 _Z23hash_retrieval_kernel_3PKhS0_PiPKiS3_iiii_param_4,
	.param .u32 _Z23hash_retrieval_kernel_3PKhS0_PiPKiS3_iiii_param_5,
	.param .u32 _Z23hash_retrieval_kernel_3PKhS0_PiPKiS3_iiii_param_6,
	.param .u32 _Z23hash_retrieval_kernel_3PKhS0_PiPKiS3_iiii_param_7,
	.param .u32 _Z23hash_retrieval_kernel_3PKhS0_PiPKiS3_iiii_param_8
)
{
	.reg .pred 	%p<20>;
	.reg .b32 	%r<269>;
	.reg .b64 	%rd<57>;

	ld.param.u64 	%rd8, [_Z23hash_retrieval_kernel_3PKhS0_PiPKiS3_iiii_param_0];
	ld.param.u64 	%rd9, [_Z23hash_retrieval_kernel_3PKhS0_PiPKiS3_iiii_param_1];
	ld.param.u64 	%rd6, [_Z23hash_retrieval_kernel_3PKhS0_PiPKiS3_iiii_param_3];
	ld.param.u64 	%rd7, [_Z23hash_retrieval_kernel_3PKhS0_PiPKiS3_iiii_param_4];
	ld.param.u32 	%r67, [_Z23hash_retrieval_kernel_3PKhS0_PiPKiS3_iiii_param_5];
	ld.param.u32 	%r68, [_Z23hash_retrieval_kernel_3PKhS0_PiPKiS3_iiii_param_7];
	ld.param.u32 	%r69, [_Z23hash_retrieval_kernel_3PKhS0_PiPKiS3_iiii_param_8];
	cvta.to.global.u64 	%rd1, %rd9;
	cvta.to.global.u64 	%rd2, %rd8;
	mov.u32 	%r1, %ctaid.x;
	mov.u32 	%r2, %tid.x;
	div.s32 	%r3, %r1, %r68;
	mul.lo.s32 	%r70, %r69, %r68;
	setp.ge.s32 	%p1, %r1, %r70;
	@%p1 bra 	$L__BB3_29;
	cvta.to.global.u64 	%rd10, %rd7;
	cvta.to.global.u64 	%rd11, %rd6;
	mul.wide.s32 	%rd12, %r3, 4;
	add.s64 	%rd13, %rd10, %rd12;
	ld.global.nc.u32 	%r72, [%rd13];
	add.s64 	%rd14, %rd11, %rd12;
	ld.global.nc.u32 	%r73, [%rd14];
	mul.lo.s32 	%r4, %r72, %r67;
	rem.s32 	%r74, %r1, %r68;
	mad.lo.s32 	%r5, %r73, %r68, %r74;
	mov.u32 	%r268, %ntid.x;
	shl.b32 	%r7, %r268, 4;
	add.s32 	%r75, %r7, %r67;
	add.s32 	%r76, %r75, -1;
	div.u32 	%r8, %r76, %r7;
	setp.gt.u32 	%p2, %r7, %r76;
	mov.b32 	%r255, 0;
	@%p2 bra 	$L__BB3_23;
	mul.lo.s32 	%r79, %r5, %r67;
	cvt.s64.s32 	%rd15, %r79;
	cvt.s64.s32 	%rd16, %r4;
	shl.b32 	%r246, %r2, 4;
	cvt.u64.u32 	%rd17, %r246;
	add.s64 	%rd3, %rd16, %rd17;
	add.s64 	%rd4, %rd15, %rd17;
	setp.lt.u32 	%p3, %r8, 4;
	mov.b32 	%r265, 0;
	mov.u32 	%r255, %r265;
	@%p3 bra 	$L__BB3_13;
	and.b32  	%r82, %r8, -4;
	neg.s32 	%r253, %r82;
	add.s32 	%r252, %r7, 16;
	shl.b32 	%r83, %r268, 5;
	or.b32  	%r251, %r83, 16;
	mul.lo.s32 	%r84, %r268, 48;
	add.s32 	%r250, %r84, 16;
	add.s32 	%r249, %r246, %r7;
	add.s32 	%r248, %r83, %r246;
	add.s32 	%r247, %r84, %r246;
	mov.b32 	%r255, 0;
	mov.b32 	%r245, 16;
$L__BB3_4:
	.pragma "nounroll";
	add.s32 	%r85, %r246, 16;
	setp.gt.s32 	%p4, %r85, %r67;
	@%p4 bra 	$L__BB3_6;
	add.s32 	%r86, %r245, -16;
	cvt.s64.s32 	%rd18, %r86;
	add.s64 	%rd19, %rd3, %rd18;
	add.s64 	%rd20, %rd2, %rd19;
	add.s64 	%rd21, %rd4, %rd18;
	add.s64 	%rd22, %rd1, %rd21;
	ld.global.nc.v4.u32 	{%r87, %r88, %r89, %r90}, [%rd20];
	ld.global.nc.v4.u32 	{%r91, %r92, %r93, %r94}, [%rd22];
	xor.b32  	%r95, %r91, %r87;
	xor.b32  	%r96, %r92, %r88;
	xor.b32  	%r97, %r93, %r89;
	xor.b32  	%r98, %r94, %r90;
	popc.b32 	%r99, %r95;
	popc.b32 	%r100, %r96;
	popc.b32 	%r101, %r97;
	popc.b32 	%r102, %r98;
	add.s32 	%r103, %r99, %r255;
	add.s32 	%r104, %r103, %r100;
	add.s32 	%r105, %r104, %r101;
	add.s32 	%r255, %r105, %r102;
$L__BB3_6:
	add.s32 	%r106, %r249, 16;
	setp.gt.s32 	%p5, %r106, %r67;
	@%p5 bra 	$L__BB3_8;
	add.s32 	%r107, %r252, -16;
	cvt.s64.s32 	%rd23, %r107;
	add.s64 	%rd24, %rd3, %rd23;
	add.s64 	%rd25, %rd2, %rd24;
	add.s64 	%rd26, %rd4, %rd23;
	add.s64 	%rd27, %rd1, %rd26;
	ld.global.nc.v4.u32 	{%r108, %r109, %r110, %r111}, [%rd25];
	ld.global.nc.v4.u32 	{%r112, %r113, %r114, %r115}, [%rd27];
	xor.b32  	%r116, %r112, %r108;
	xor.b32  	%r117, %r113, %r109;
	xor.b32  	%r118, %r114, %r110;
	xor.b32  	%r119, %r115, %r111;
	popc.b32 	%r120, %r116;
	popc.b32 	%r121, %r117;
	popc.b32 	%r122, %r118;
	popc.b32 	%r123, %r119;
	add.s32 	%r124, %r120, %r255;
	add.s32 	%r125, %r124, %r121;
	add.s32 	%r126, %r125, %r122;
	add.s32 	%r255, %r126, %r123;
$L__BB3_8:
	add.s32 	%r127, %r248, 16;
	setp.gt.s32 	%p6, %r127, %r67;
	@%p6 bra 	$L__BB3_10;
	add.s32 	%r128, %r251, -16;
	cvt.s64.s32 	%rd28, %r128;
	add.s64 	%rd29, %rd3, %rd28;
	add.s64 	%rd30, %rd2, %rd29;
	add.s64 	%rd31, %rd4, %rd28;
	add.s64 	%rd32, %rd1, %rd31;
	ld.global.nc.v4.u32 	{%r129, %r130, %r131, %r132}, [%rd30];
	ld.global.nc.v4.u32 	{%r133, %r134, %r135, %r136}, [%rd32];
	xor.b32  	%r137, %r133, %r129;
	xor.b32  	%r138, %r134, %r130;
	xor.b32  	%r139, %r135, %r131;
	xor.b32  	%r140, %r136, %r132;
	popc.b32 	%r141, %r137;
	popc.b32 	%r142, %r138;
	popc.b32 	%r143, %r139;
	popc.b32 	%r144, %r140;
	add.s32 	%r145, %r141, %r255;
	add.s32 	%r146, %r145, %r142;
	add.s32 	%r147, %r146, %r143;
	add.s32 	%r255, %r147, %r144;
$L__BB3_10:
	add.s32 	%r148, %r247, 16;
	setp.gt.s32 	%p7, %r148, %r67;
	@%p7 bra 	$L__BB3_12;
	add.s32 	%r149, %r250, -16;
	cvt.s64.s32 	%rd33, %r149;
	add.s64 	%rd34, %rd3, %rd33;
	add.s64 	%rd35, %rd2, %rd34;
	add.s64 	%rd36, %rd4, %rd33;
	add.s64 	%rd37, %rd1, %rd36;
	ld.global.nc.v4.u32 	{%r150, %r151, %r152, %r153}, [%rd35];
	ld.global.nc.v4.u32 	{%r154, %r155, %r156, %r157}, [%rd37];
	xor.b32  	%r158, %r154, %r150;
	xor.b32  	%r159, %r155, %r151;
	xor.b32  	%r160, %r156, %r152;
	xor.b32  	%r161, %r157, %r153;
	popc.b32 	%r162, %r158;
	popc.b32 	%r163, %r159;
	popc.b32 	%r164, %r160;
	popc.b32 	%r165, %r161;
	add.s32 	%r166, %r162, %r255;
	add.s32 	%r167, %r166, %r163;
	add.s32 	%r168, %r167, %r164;
	add.s32 	%r255, %r168, %r165;
$L__BB3_12:
	and.b32  	%r265, %r8, 2147483644;
	add.s32 	%r253, %r253, 4;
	shl.b32 	%r169, %r268, 6;
	add.s32 	%r252, %r252, %r169;
	add.s32 	%r251, %r251, %r169;
	add.s32 	%r250, %r250, %r169;
	add.s32 	%r249, %r249, %r169;
	add.s32 	%r248, %r248, %r169;
	add.s32 	%r247, %r247, %r169;
	add.s32 	%r246, %r246, %r169;
	add.s32 	%r245, %r245, %r169;
	setp.ne.s32 	%p8, %r253, 0;
	@%p8 bra 	$L__BB3_4;
$L__BB3_13:
	and.b32  	%r48, %r8, 3;
	setp.eq.s32 	%p9, %r48, 0;
	@%p9 bra 	$L__BB3_23;
	mov.u32 	%r49, %tid.x;
	setp.eq.s32 	%p10, %r48, 1;
	@%p10 bra 	$L__BB3_20;
	mul.lo.s32 	%r50, %r265, %r7;
	shl.b32 	%r171, %r49, 4;
	add.s32 	%r172, %r171, %r50;
	add.s32 	%r51, %r172, 16;
	setp.gt.s32 	%p11, %r51, %r67;
	@%p11 bra 	$L__BB3_17;
	cvt.s64.s32 	%rd38, %r50;
	add.s64 	%rd39, %rd3, %rd38;
	add.s64 	%rd40, %rd2, %rd39;
	add.s64 	%rd41, %rd4, %rd38;
	add.s64 	%rd42, %rd1, %rd41;
	ld.global.nc.v4.u32 	{%r173, %r174, %r175, %r176}, [%rd40];
	ld.global.nc.v4.u32 	{%r177, %r178, %r179, %r180}, [%rd42];
	xor.b32  	%r181, %r177, %r173;
	xor.b32  	%r182, %r178, %r174;
	xor.b32  	%r183, %r179, %r175;
	xor.b32  	%r184, %r180, %r176;
	popc.b32 	%r185, %r181;
	popc.b32 	%r186, %r182;
	popc.b32 	%r187, %r183;
	popc.b32 	%r188, %r184;
	add.s32 	%r189, %r185, %r255;
	add.s32 	%r190, %r189, %r186;
	add.s32 	%r191, %r190, %r187;
	add.s32 	%r255, %r191, %r188;
$L__BB3_17:
	add.s32 	%r192, %r51, %r7;
	setp.gt.s32 	%p12, %r192, %r67;
	@%p12 bra 	$L__BB3_19;
	add.s32 	%r193, %r50, %r7;
	cvt.s64.s32 	%rd43, %r193;
	add.s64 	%rd44, %rd3, %rd43;
	add.s64 	%rd45, %rd2, %rd44;
	add.s64 	%rd46, %rd4, %rd43;
	add.s64 	%rd47, %rd1, %rd46;
	ld.global.nc.v4.u32 	{%r194, %r195, %r196, %r197}, [%rd45];
	ld.global.nc.v4.u32 	{%r198, %r199, %r200, %r201}, [%rd47];
	xor.b32  	%r202, %r198, %r194;
	xor.b32  	%r203, %r199, %r195;
	xor.b32  	%r204, %r200, %r196;
	xor.b32  	%r205, %r201, %r197;
	popc.b32 	%r206, %r202;
	popc.b32 	%r207, %r203;
	popc.b32 	%r208, %r204;
	popc.b32 	%r209, %r205;
	add.s32 	%r210, %r206, %r255;
	add.s32 	%r211, %r210, %r207;
	add.s32 	%r212, %r211, %r208;
	add.s32 	%r255, %r212, %r209;
$L__BB3_19:
	add.s32 	%r265, %r265, 2;
$L__BB3_20:
	and.b32  	%r213, %r8, 1;
	setp.eq.b32 	%p13, %r213, 1;
	not.pred 	%p14, %p13;
	@%p14 bra 	$L__BB3_23;
	mul.lo.s32 	%r60, %r265, %r7;
	shl.b32 	%r214, %r49, 4;
	add.s32 	%r215, %r214, %r60;
	add.s32 	%r216, %r215, 16;
	setp.gt.s32 	%p15, %r216, %r67;
	@%p15 bra 	$L__BB3_23;
	cvt.s64.s32 	%rd48, %r60;
	add.s64 	%rd49, %rd3, %rd48;
	add.s64 	%rd50, %rd2, %rd49;
	add.s64 	%rd51, %rd4, %rd48;
	add.s64 	%rd52, %rd1, %rd51;
	ld.global.nc.v4.u32 	{%r217, %r218, %r219, %r220}, [%rd50];
	ld.global.nc.v4.u32 	{%r221, %r222, %r223, %r224}, [%rd52];
	xor.b32  	%r225, %r221, %r217;
	xor.b32  	%r226, %r222, %r218;
	xor.b32  	%r227, %r223, %r219;
	xor.b32  	%r228, %r224, %r220;
	popc.b32 	%r229, %r225;
	popc.b32 	%r230, %r226;
	popc.b32 	%r231, %r227;
	popc.b32 	%r232, %r228;
	add.s32 	%r233, %r229, %r255;
	add.s32 	%r234, %r233, %r230;
	add.s32 	%r235, %r234, %r231;
	add.s32 	%r255, %r235, %r232;
$L__BB3_23:
	mov.u32 	%r63, %tid.x;
	shl.b32 	%r236, %r63, 2;
	mov.u32 	%r237, local_score;
	add.s32 	%r64, %r237, %r236;
	st.shared.u32 	[%r64], %r255;
	bar.sync 	0;
	setp.lt.u32 	%p16, %r268, 2;
	@%p16 bra 	$L__BB3_27;
$L__BB3_24:
	shr.u32 	%r66, %r268, 1;
	setp.ge.u32 	%p17, %r63, %r66;
	@%p17 bra 	$L__BB3_26;
	ld.shared.u32 	%r238, [%r64];
	shl.b32 	%r239, %r66, 2;
	add.s32 	%r240, %r64, %r239;
	ld.shared.u32 	%r241, [%r240];
	add.s32 	%r242, %r241, %r238;
	st.shared.u32 	[%r64], %r242;
$L__BB3_26:
	bar.sync 	0;
	setp.gt.u32 	%p18, %r268, 3;
	mov.u32 	%r268, %r66;
	@%p18 bra 	$L__BB3_24;
$L__BB3_27:
	setp.ne.s32 	%p19, %r63, 0;
	@%p19 bra 	$L__BB3_29;
	ld.param.u64 	%rd56, [_Z23hash_retrieval_kernel_3PKhS0_PiPKiS3_iiii_param_2];
	cvta.to.global.u64 	%rd53, %rd56;
	mul.wide.s32 	%rd54, %r3, 4;
	add.s64 	%rd55, %rd53, %rd54;
	ld.shared.u32 	%r243, [local_score];
	atom.global.min.s32 	%r244, [%rd55], %r243;
$L__BB3_29:
	ret;

}
	// .globl	_Z23hash_retrieval_kernel_4PKhS0_PiPKiS3_iiii
.visible .entry _Z23hash_retrieval_kernel_4PKhS0_PiPKiS3_iiii(
	.param .u64 .ptr .align 1 _Z23hash_retrieval_kernel_4PKhS0_PiPKiS3_iiii_param_0,
	.param .u64 .ptr .align 1 _Z23hash_retrieval_kernel_4PKhS0_PiPKiS3_iiii_param_1,
	.param .u64 .ptr .align 1 _Z23hash_retrieval_kernel_4PKhS0_PiPKiS3_iiii_param_2,
	.param .u64 .ptr .align 1 _Z23hash_retrieval_kernel_4PKhS0_PiPKiS3_iiii_param_3,
	.param .u64 .ptr .align 1 _Z23hash_retrieval_kernel_4PKhS0_PiPKiS3_iiii_param_4,
	.param .u32 _Z23hash_retrieval_kernel_4PKhS0_PiPKiS3_iiii_param_5,
	.param .u32 _Z23hash_retrieval_kernel_4PKhS0_PiPKiS3_iiii_param_6,
	.param .u32 _Z23hash_retrieval_kernel_4PKhS0_PiPKiS3_iiii_param_7,
	.param .u32 _Z23hash_retrieval_kernel_4PKhS0_PiPKiS3_iiii_param_8
)
{
	.reg .pred 	%p<22>;
	.reg .b32 	%r<267>;
	.reg .b64 	%rd<57>;

	ld.param.u64 	%rd8, [_Z23hash_retrieval_kernel_4PKhS0_PiPKiS3_iiii_param_0];
	ld.param.u64 	%rd9, [_Z23hash_retrieval_kernel_4PKhS0_PiPKiS3_iiii_param_1];
	ld.param.u64 	%rd6, [_Z23hash_retrieval_kernel_4PKhS0_PiPKiS3_iiii_param_3];
	ld.param.u64 	%rd7, [_Z23hash_retrieval_kernel_4PKhS0_PiPKiS3_iiii_param_4];
	ld.param.u32 	%r63, [_Z23hash_retrieval_kernel_4PKhS0_PiPKiS3_iiii_param_5];
	ld.param.u32 	%r64, [_Z23hash_retrieval_kernel_4PKhS0_PiPKiS3_iiii_param_7];
	ld.param.u32 	%r65, [_Z23hash_retrieval_kernel_4PKhS0_PiPKiS3_iiii_param_8];
	cvta.to.global.u64 	%rd1, %rd9;
	cvta.to.global.u64 	%rd2, %rd8;
	mov.u32 	%r1, %ctaid.x;
	mov.u32 	%r2, %tid.x;
	div.s32 	%r3, %r1, %r64;
	mul.lo.s32 	%r66, %r65, %r64;
	setp.ge.s32 	%p1, %r1, %r66;
	@%p1 bra 	$L__BB4_25;
	cvta.to.global.u64 	%rd10, %rd7;
	cvta.to.global.u64 	%rd11, %rd6;
	mul.wide.s32 	%rd12, %r3, 4;
	add.s64 	%rd13, %rd10, %rd12;
	ld.global.nc.u32 	%r68, [%rd13];
	add.s64 	%rd14, %rd11, %rd12;
	ld.global.nc.u32 	%r69, [%rd14];
	mul.lo.s32 	%r4, %r68, %r63;
	rem.s32 	%r70, %r1, %r64;
	mad.lo.s32 	%r5, %r69, %r64, %r70;
	mov.u32 	%r6, %ntid.x;
	shl.b32 	%r7, %r6, 4;
	add.s32 	%r71, %r7, %r63;
	add.s32 	%r72, %r71, -1;
	div.u32 	%r8, %r72, %r7;
	setp.gt.u32 	%p2, %r7, %r72;
	mov.b32 	%r262, 0;
	@%p2 bra 	$L__BB4_23;
	mul.lo.s32 	%r75, %r5, %r63;
	cvt.s64.s32 	%rd15, %r75;
	cvt.s64.s32 	%rd16, %r4;
	shl.b32 	%r253, %r2, 4;
	cvt.u64.u32 	%rd17, %r253;
	add.s64 	%rd3, %rd16, %rd17;
	add.s64 	%rd4, %rd15, %rd17;
	setp.lt.u32 	%p3, %r8, 4;
	mov.b32 	%r250, 0;
	mov.u32 	%r262, %r250;
	@%p3 bra 	$L__BB4_13;
	and.b32  	%r78, %r8, -4;
	neg.s32 	%r260, %r78;
	add.s32 	%r259, %r7, 16;
	shl.b32 	%r79, %r6, 5;
	or.b32  	%r258, %r79, 16;
	mul.lo.s32 	%r80, %r6, 48;
	add.s32 	%r257, %r80, 16;
	add.s32 	%r256, %r253, %r7;
	add.s32 	%r255, %r79, %r253;
	add.s32 	%r254, %r80, %r253;
	mov.b32 	%r262, 0;
	mov.b32 	%r252, 16;
$L__BB4_4:
	.pragma "nounroll";
	add.s32 	%r81, %r253, 16;
	setp.gt.s32 	%p4, %r81, %r63;
	@%p4 bra 	$L__BB4_6;
	add.s32 	%r82, %r252, -16;
	cvt.s64.s32 	%rd18, %r82;
	add.s64 	%rd19, %rd3, %rd18;
	add.s64 	%rd20, %rd2, %rd19;
	add.s64 	%rd21, %rd4, %rd18;
	add.s64 	%rd22, %rd1, %rd21;
	ld.global.nc.v4.u32 	{%r83, %r84, %r85, %r86}, [%rd20];
	ld.global.nc.v4.u32 	{%r87, %r88, %r89, %r90}, [%rd22];
	xor.b32  	%r91, %r87, %r83;
	xor.b32  	%r92, %r88, %r84;
	xor.b32  	%r93, %r89, %r85;
	xor.b32  	%r94, %r90, %r86;
	popc.b32 	%r95, %r91;
	popc.b32 	%r96, %r92;
	popc.b32 	%r97, %r93;
	popc.b32 	%r98, %r94;
	add.s32 	%r99, %r95, %r262;
	add.s32 	%r100, %r99, %r96;
	add.s32 	%r101, %r100, %r97;
	add.s32 	%r262, %r101, %r98;
$L__BB4_6:
	add.s32 	%r102, %r256, 16;
	setp.gt.s32 	%p5, %r102, %r63;
	@%p5 bra 	$L__BB4_8;
	add.s32 	%r103, %r259, -16;
	cvt.s64.s32 	%rd23, %r103;
	add.s64 	%rd24, %rd3, %rd23;
	add.s64 	%rd25, %rd2, %rd24;
	add.s64 	%rd26, %rd4, %rd23;
	add.s64 	%rd27, %rd1, %rd26;
	ld.global.nc.v4.u32 	{%r104, %r105, %r106, %r107}, [%rd25];
	ld.global.nc.v4.u32 	{%r108, %r109, %r110, %r111}, [%rd27];
	xor.b32  	%r112, %r108, %r104;
	xor.b32  	%r113, %r109, %r105;
	xor.b32  	%r114, %r110, %r106;
	xor.b32  	%r115, %r111, %r107;
	popc.b32 	%r116, %r112;
	popc.b32 	%r117, %r113;
	popc.b32 	%r118, %r114;
	popc.b32 	%r119, %r115;
	add.s32 	%r120, %r116, %r262;
	add.s32 	%r121, %r120, %r117;
	add.s32 	%r122, %r121, %r118;
	add.s32 	%r262, %r122, %r119;
$L__BB4_8:
	add.s32 	%r123, %r255, 16;
	setp.gt.s32 	%p6, %r123, %r63;
	@%p6 bra 	$L__BB4_10;
	add.s32 	%r124, %r258, -16;
	cvt.s64.s32 	%rd28, %r124;
	add.s64 	%rd29, %rd3, %rd28;
	add.s64 	%rd30, %rd2, %rd29;
	add.s64 	%rd31, %rd4, %rd28;
	add.s64 	%rd32, %rd1, %rd31;
	ld.global.nc.v4.u32 	{%r125, %r126, %r127, %r128}, [%rd30];
	ld.global.nc.v4.u32 	{%r129, %r130, %r131, %r132}, [%rd32];
	xor.b32  	%r133, %r129, %r125;
	xor.b32  	%r134, %r130, %r126;
	xor.b32  	%r135, %r131, %r127;
	xor.b32  	%r136, %r132, %r128;
	popc.b32 	%r137, %r133;
	popc.b32 	%r138, %r134;
	popc.b32 	%r139, %r135;
	popc.b32 	%r140, %r136;
	add.s32 	%r141, %r137, %r262;
	add.s32 	%r142, %r141, %r138;
	add.s32 	%r143, %r142, %r139;
	add.s32 	%r262, %r143, %r140;
$L__BB4_10:
	add.s32 	%r144, %r254, 16;
	setp.gt.s32 	%p7, %r144, %r63;
	@%p7 bra 	$L__BB4_12;
	add.s32 	%r145, %r257, -16;
	cvt.s64.s32 	%rd33, %r145;
	add.s64 	%rd34, %rd3, %rd33;
	add.s64 	%rd35, %rd2, %rd34;
	add.s64 	%rd36, %rd4, %rd33;
	add.s64 	%rd37, %rd1, %rd36;
	ld.global.nc.v4.u32 	{%r146, %r147, %r148, %r149}, [%rd35];
	ld.global.nc.v4.u32 	{%r150, %r151, %r152, %r153}, [%rd37];
	xor.b32  	%r154, %r150, %r146;
	xor.b32  	%r155, %r151, %r147;
	xor.b32  	%r156, %r152, %r148;
	xor.b32  	%r157, %r153, %r149;
	popc.b32 	%r158, %r154;
	popc.b32 	%r159, %r155;
	popc.b32 	%r160, %r156;
	popc.b32 	%r161, %r157;
	add.s32 	%r162, %r158, %r262;
	add.s32 	%r163, %r162, %r159;
	add.s32 	%r164, %r163, %r160;
	add.s32 	%r262, %r164, %r161;
$L__BB4_12:
	and.b32  	%r250, %r8, 2147483644;
	add.s32 	%r260, %r260, 4;
	mov.u32 	%r165, %ntid.x;
	shl.b32 	%r166, %r165, 6;
	add.s32 	%r259, %r259, %r166;
	add.s32 	%r258, %r258, %r166;
	add.s32 	%r257, %r257, %r166;
	add.s32 	%r256, %r256, %r166;
	add.s32 	%r255, %r255, %r166;
	add.s32 	%r254, %r254, %r166;
	add.s32 	%r253, %r253, %r166;
	add.s32 	%r252, %r252, %r166;
	setp.eq.s32 	%p8, %r260, 0;
	@%p8 bra 	$L__BB4_13;
	bra.uni 	$L__BB4_4;
$L__BB4_13:
	and.b32  	%r20, %r8, 3;
	setp.eq.s32 	%p9, %r20, 0;
	@%p9 bra 	$L__BB4_23;
	setp.eq.s32 	%p10, %r20, 1;
	@%p10 bra 	$L__BB4_20;
	mul.lo.s32 	%r21, %r250, %r7;
	shl.b32 	%r168, %r2, 4;
	add.s32 	%r169, %r168, %r21;
	add.s32 	%r22, %r169, 16;
	setp.gt.s32 	%p11, %r22, %r63;
	@%p11 bra 	$L__BB4_17;
	cvt.s64.s32 	%rd38, %r21;
	add.s64 	%rd39, %rd3, %rd38;
	add.s64 	%rd40, %rd2, %rd39;
	add.s64 	%rd41, %rd4, %rd38;
	add.s64 	%rd42, %rd1, %rd41;
	ld.global.nc.v4.u32 	{%r170, %r171, %r172, %r173}, [%rd40];
	ld.global.nc.v4.u32 	{%r174, %r175, %r176, %r177}, [%rd42];
	xor.b32  	%r178, %r174, %r170;
	xor.b32  	%r179, %r175, %r171;
	xor.b32  	%r180, %r176, %r172;
	xor.b32  	%r181, %r177, %r173;
	popc.b32 	%r182, %r178;
	popc.b32 	%r183, %r179;
	popc.b32 	%r184, %r180;
	popc.b32 	%r185, %r181;
	add.s32 	%r186, %r182, %r262;
	add.s32 	%r187, %r186, %r183;
	add.s32 	%r188, %r187, %r184;
	add.s32 	%r262, %r188, %r185;
$L__BB4_17:
	add.s32 	%r189, %r22, %r7;
	setp.gt.s32 	%p12, %r189, %r63;
	@%p12 bra 	$L__BB4_19;
	add.s32 	%r190, %r21, %r7;
	cvt.s64.s32 	%rd43, %r190;
	add.s64 	%rd44, %rd3, %rd43;
	add.s64 	%rd45, %rd2, %rd44;
	add.s64 	%rd46, %rd4, %rd43;
	add.s64 	%rd47, %rd1, %rd46;
	ld.global.nc.v4.u32 	{%r191, %r192, %r193, %r194}, [%rd45];
	ld.global.nc.v4.u32 	{%r195, %r196, %r197, %r198}, [%rd47];
	xor.b32  	%r199, %r195, %r191;
	xor.b32  	%r200, %r196, %r192;
	xor.b32  	%r201, %r197, %r193;
	xor.b32  	%r202, %r198, %r194;
	popc.b32 	%r203, %r199;
	popc.b32 	%r204, %r200;
	popc.b32 	%r205, %r201;
	popc.b32 	%r206, %r202;
	add.s32 	%r207, %r203, %r262;
	add.s32 	%r208, %r207, %r204;
	add.s32 	%r209, %r208, %r205;
	add.s32 	%r262, %r209, %r206;
$L__BB4_19:
	add.s32 	%r250, %r250, 2;
$L__BB4_20:
	and.b32  	%r210, %r8, 1;
	setp.eq.b32 	%p13, %r210, 1;
	not.pred 	%p14, %p13;
	@%p14 bra 	$L__BB4_23;
	mul.lo.s32 	%r31, %r250, %r7;
	shl.b32 	%r211, %r2, 4;
	add.s32 	%r212, %r211, %r31;
	add.s32 	%r213, %r212, 16;
	setp.gt.s32 	%p15, %r213, %r63;
	@%p15 bra 	$L__BB4_23;
	cvt.s64.s32 	%rd48, %r31;
	add.s64 	%rd49, %rd3, %rd48;
	add.s64 	%rd50, %rd2, %rd49;
	add.s64 	%rd51, %rd4, %rd48;
	add.s64 	%rd52, %rd1, %rd51;
	ld.global.nc.v4.u32 	{%r214, %r215, %r216, %r217}, [%rd50];
	ld.global.nc.v4.u32 	{%r218, %r219, %r220, %r221}, [%rd52];
	xor.b32  	%r222, %r218, %r214;
	xor.b32  	%r223, %r219, %r215;
	xor.b32  	%r224, %r220, %r216;
	xor.b32  	%r225, %r221, %r217;
	popc.b32 	%r226, %r222;
	popc.b32 	%r227, %r223;
	popc.b32 	%r228, %r224;
	popc.b32 	%r229, %r225;
	add.s32 	%r230, %r226, %r262;
	add.s32 	%r231, %r230, %r227;
	add.s32 	%r232, %r231, %r228;
	add.s32 	%r262, %r232, %r229;
$L__BB4_23:
	shfl.sync.down.b32	%r233|%p16, %r262, 16, 31, -1;
	add.s32 	%r234, %r233, %r262;
	shfl.sync.down.b32	%r235|%p17, %r234, 8, 31, -1;
	add.s32 	%r236, %r235, %r234;
	shfl.sync.down.b32	%r237|%p18, %r236, 4, 31, -1;
	add.s32 	%r238, %r237, %r236;
	shfl.sync.down.b32	%r239|%p19, %r238, 2, 31, -1;
	add.s32 	%r240, %r239, %r238;
	shfl.sync.down.b32	%r241|%p20, %r240, 1, 31, -1;
	add.s32 	%r62, %r241, %r240;
	and.b32  	%r242, %r2, 31;
	setp.ne.s32 	%p21, %r242, 0;
	@%p21 bra 	$L__BB4_25;
	ld.param.u64 	%rd56, [_Z23hash_retrieval_kernel_4PKhS0_PiPKiS3_iiii_param_2];
	cvta.to.global.u64 	%rd53, %rd56;
	mul.wide.s32 	%rd54, %r3, 4;
	add.s64 	%rd55, %rd53, %rd54;
	atom.global.min.s32 	%r243, [%rd55], %r62;
$L__BB4_25:
	ret;

}


// ===== COMPILED SASS (sm_100) =====

	.target	sm_100

	.elftype	@"ET_EXEC"


//--------------------- .note.nv.tkinfo           --------------------------
	.section	.note.nv.tkinfo,"",@"SHT_NOTE"
	.sectionflags	@"SHF_NOTE_NV_TKINFO"
	.tkinfo
        /*0018*/ 	.word	0x00000002
        /*0030*/ 	.string	""
        /*0030*/ 	.string	"ptxas"
        /*0030*/ 	.string	"Cuda compilation tools, release 13.0, V13.0.88"
        /*0030*/ 	.string	"Build cuda_13.0.r13.0/compiler.36424714_0"
        /*0030*/ 	.string	"-arch sm_100 -m 64 "



//--------------------- .note.nv.cuinfo           --------------------------
	.section	.note.nv.cuinfo,"",@"SHT_NOTE"
	.sectionflags	@"SHF_NOTE_NV_CUINFO"
        /*0018*/ 	.short	0x0002
        /*001a*/ 	.short	0x0064
        /*001c*/ 	.short	0x0082
	.zero		2


//--------------------- .nv.info                  --------------------------
	.section	.nv.info,"",@"SHT_CUDA_INFO"
	.align	4


	//----- nvinfo : EIATTR_REGCOUNT
	.align		4
        /*0000*/ 	.byte	0x04, 0x2f
        /*0002*/ 	.short	(.L_1 - .L_0)
	.align		4
.L_0:
        /*0004*/ 	.word	index@(_Z21hash_retrieval_kernelPKhS0_PiPKiS3_iiii)
        /*0008*/ 	.word	0x00000020


	//----- nvinfo : EIATTR_FRAME_SIZE
	.align		4
.L_1:
        /*000c*/ 	.byte	0x04, 0x11
        /*000e*/ 	.short	(.L_3 - .L_2)
	.align		4
.L_2:
        /*0010*/ 	.word	index@(_Z21hash_retrieval_kernelPKhS0_PiPKiS3_iiii)
        /*0014*/ 	.word	0x00000000


	//----- nvinfo : EIATTR_REGCOUNT
	.align		4
.L_3:
        /*0018*/ 	.byte	0x04, 0x2f
        /*001a*/ 	.short	(.L_5 - .L_4)
	.align		4
.L_4:
        /*001c*/ 	.word	index@(_Z23hash_retrieval_kernel_1PKhS0_PiPKiS3_iiii)
        /*0020*/ 	.word	0x00000020


	//----- nvinfo : EIATTR_FRAME_SIZE
	.align		4
.L_5:
        /*0024*/ 	.byte	0x04, 0x11
        /*0026*/ 	.short	(.L_7 - .L_6)
	.align		4
.L_6:
        /*0028*/ 	.word	index@(_Z23hash_retrieval_kernel_1PKhS0_PiPKiS3_iiii)
        /*002c*/ 	.word	0x00000000


	//----- nvinfo : EIATTR_REGCOUNT
	.align		4
.L_7:
        /*0030*/ 	.byte	0x04, 0x2f
        /*0032*/ 	.short	(.L_9 - .L_8)
	.align		4
.L_8:
        /*0034*/ 	.word	index@(_Z23hash_retrieval_kernel_2PKhS0_PiPKiS3_iiii)
        /*0038*/ 	.word	0x00000020


	//----- nvinfo : EIATTR_FRAME_SIZE
	.align		4
.L_9:
        /*003c*/ 	.byte	0x04, 0x11
        /*003e*/ 	.short	(.L_11 - .L_10)
	.align		4
.L_10:
        /*0040*/ 	.word	index@(_Z23hash_retrieval_kernel_2PKhS0_PiPKiS3_iiii)
        /*0044*/ 	.word	0x00000000


	//----- nvinfo : EIATTR_REGCOUNT
	.align		4
.L_11:
        /*0048*/ 	.byte	0x04, 0x2f
        /*004a*/ 	.short	(.L_13 - .L_12)
	.align		4
.L_12:
        /*004c*/ 	.word	index@(_Z23hash_retrieval_kernel_3PKhS0_PiPKiS3_iiii)
        /*0050*/ 	.word	0x00000018


	//----- nvinfo : EIATTR_FRAME_SIZE
	.align		4
.L_13:
        /*0054*/ 	.byte	0x04, 0x11
        /*0056*/ 	.short	(.L_15 - .L_14)
	.align		4
.L_14:
        /*0058*/ 	.word	index@(_Z23hash_retrieval_kernel_3PKhS0_PiPKiS3_iiii)
        /*005c*/ 	.word	0x00000000


	//----- nvinfo : EIATTR_REGCOUNT
	.align		4
.L_15:
        /*0060*/ 	.byte	0x04, 0x2f
        /*0062*/ 	.short	(.L_17 - .L_16)
	.align		4
.L_16:
        /*0064*/ 	.word	index@(_Z23hash_retrieval_kernel_4PKhS0_PiPKiS3_iiii)
        /*0068*/ 	.word	0x00000020


	//----- nvinfo : EIATTR_FRAME_SIZE
	.align		4
.L_17:
        /*006c*/ 	.byte	0x04, 0x11
        /*006e*/ 	.short	(.L_19 - .L_18)
	.align		4
.L_18:
        /*0070*/ 	.word	index@(_Z23hash_retrieval_kernel_4PKhS0_PiPKiS3_iiii)
        /*0074*/ 	.word	0x00000000


	//----- nvinfo : EIATTR_MIN_STACK_SIZE
	.align		4
.L_19:
        /*0078*/ 	.byte	0x04, 0x12
        /*007a*/ 	.short	(.L_21 - .L_20)
	.align		4
.L_20:
        /*007c*/ 	.word	index@(_Z23hash_retrieval_kernel_4PKhS0_PiPKiS3_iiii)
        /*0080*/ 	.word	0x00000000


	//----- nvinfo : EIATTR_MIN_STACK_SIZE
	.align		4
.L_21:
        /*0084*/ 	.byte	0x04, 0x12
        /*0086*/ 	.short	(.L_23 - .L_22)
	.align		4
.L_22:
        /*0088*/ 	.word	index@(_Z23hash_retrieval_kernel_3PKhS0_PiPKiS3_iiii)
        /*008c*/ 	.word	0x00000000


	//----- nvinfo : EIATTR_MIN_STACK_SIZE
	.align		4
.L_23:
        /*0090*/ 	.byte	0x04, 0x12
        /*0092*/ 	.short	(.L_25 - .L_24)
	.align		4
.L_24:
        /*0094*/ 	.word	index@(_Z23hash_retrieval_kernel_2PKhS0_PiPKiS3_iiii)
        /*0098*/ 	.word	0x00000000


	//----- nvinfo : EIATTR_MIN_STACK_SIZE
	.align		4
.L_25:
        /*009c*/ 	.byte	0x04, 0x12
        /*009e*/ 	.short	(.L_27 - .L_26)
	.align		4
.L_26:
        /*00a0*/ 	.word	index@(_Z23hash_retrieval_kernel_1PKhS0_PiPKiS3_iiii)
        /*00a4*/ 	.word	0x00000000


	//----- nvinfo : EIATTR_MIN_STACK_SIZE
	.align		4
.L_27:
        /*00a8*/ 	.byte	0x04, 0x12
        /*00aa*/ 	.short	(.L_29 - .L_28)
	.align		4
.L_28:
        /*00ac*/ 	.word	index@(_Z21hash_retrieval_kernelPKhS0_PiPKiS3_iiii)
        /*00b0*/ 	.word	0x00000000
.L_29:


//--------------------- .nv.compat                --------------------------
	.section	.nv.compat,"",@"SHT_CUDA_COMPAT_INFO"
	.align	4
        /*0000*/ 	.byte	0x02, 0x09, 0x00, 0x00, 0x02, 0x02, 0x01, 0x00, 0x02, 0x05, 0x05, 0x00, 0x03, 0x07, 0x01, 0x01
        /*0010*/ 	.byte	0x02, 0x03, 0x00, 0x00, 0x02, 0x06, 0x01, 0x00, 0x04, 0x0b, 0x08, 0x00, 0x09, 0x00, 0x00, 0x00
        /*0020*/ 	.byte	0x00, 0x00, 0x00, 0x00


//--------------------- .nv.info._Z23hash_retrieval_kernel_4PKhS0_PiPKiS3_iiii --------------------------
	.section	.nv.info._Z23hash_retrieval_kernel_4PKhS0_PiPKiS3_iiii,"",@"SHT_CUDA_INFO"
	.sectionflags	@""
	.align	4


	//----- nvinfo : EIATTR_CUDA_API_VERSION
	.align		4
        /*0000*/ 	.byte	0x04, 0x37
        /*0002*/ 	.short	(.L_31 - .L_30)
.L_30:
        /*0004*/ 	.word	0x00000082


	//----- nvinfo : EIATTR_KPARAM_INFO
	.align		4
.L_31:
        /*0008*/ 	.byte	0x04, 0x17
        /*000a*/ 	.short	(.L_33 - .L_32)
.L_32:
        /*000c*/ 	.word	0x00000000
        /*0010*/ 	.short	0x0008
        /*0012*/ 	.short	0x0034
        /*0014*/ 	.byte	0x00, 0xf0, 0x11, 0x00


	//----- nvinfo : EIATTR_KPARAM_INFO
	.align		4
.L_33:
        /*0018*/ 	.byte	0x04, 0x17
        /*001a*/ 	.short	(.L_35 - .L_34)
.L_34:
        /*001c*/ 	.word	0x00000000
        /*0020*/ 	.short	0x0007
        /*0022*/ 	.short	0x0030
        /*0024*/ 	.byte	0x00, 0xf0, 0x11, 0x00


	//----- nvinfo : EIATTR_KPARAM_INFO
	.align		4
.L_35:
        /*0028*/ 	.byte	0x04, 0x17
        /*002a*/ 	.short	(.L_37 - .L_36)
.L_36:
        /*002c*/ 	.word	0x00000000
        /*0030*/ 	.short	0x0006
        /*0032*/ 	.short	0x002c
        /*0034*/ 	.byte	0x00, 0xf0, 0x11, 0x00


	//----- nvinfo : EIATTR_KPARAM_INFO
	.align		4
.L_37:
        /*0038*/ 	.byte	0x04, 0x17
        /*003a*/ 	.short	(.L_39 - .L_38)
.L_38:
        /*003c*/ 	.word	0x00000000
        /*0040*/ 	.short	0x0005
        /*0042*/ 	.short	0x0028
        /*0044*/ 	.byte	0x00, 0xf0, 0x11, 0x00


	//----- nvinfo : EIATTR_KPARAM_INFO
	.align		4
.L_39:
        /*0048*/ 	.byte	0x04, 0x17
        /*004a*/ 	.short	(.L_41 - .L_40)
.L_40:
        /*004c*/ 	.word	0x00000000
        /*0050*/ 	.short	0x0004
        /*0052*/ 	.short	0x0020
        /*0054*/ 	.byte	0x00, 0xf5, 0x21, 0x00


	//----- nvinfo : EIATTR_KPARAM_INFO
	.align		4
.L_41:
        /*0058*/ 	.byte	0x04, 0x17
        /*005a*/ 	.short	(.L_43 - .L_42)
.L_42:
        /*005c*/ 	.word	0x00000000
        /*0060*/ 	.short	0x0003
        /*0062*/ 	.short	0x0018
        /*0064*/ 	.byte	0x00, 0xf5, 0x21, 0x00


	//----- nvinfo : EIATTR_KPARAM_INFO
	.align		4
.L_43:
        /*0068*/ 	.byte	0x04, 0x17
        /*006a*/ 	.short	(.L_45 - .L_44)
.L_44:
        /*006c*/ 	.word	0x00000000
        /*0070*/ 	.short	0x0002
        /*0072*/ 	.short	0x0010
        /*0074*/ 	.byte	0x00, 0xf5, 0x21, 0x00


	//----- nvinfo : EIATTR_KPARAM_INFO
	.align		4
.L_45:
        /*0078*/ 	.byte	0x04, 0x17
        /*007a*/ 	.short	(.L_47 - .L_46)
.L_46:
        /*007c*/ 	.word	0x00000000
        /*0080*/ 	.short	0x0001
        /*0082*/ 	.short	0x0008
        /*0084*/ 	.byte	0x00, 0xf5, 0x21, 0x00


	//----- nvinfo : EIATTR_KPARAM_INFO
	.align		4
.L_47:
        /*0088*/ 	.byte	0x04, 0x17
        /*008a*/ 	.short	(.L_49 - .L_48)
.L_48:
        /*008c*/ 	.word	0x00000000
        /*0090*/ 	.short	0x0000
        /*0092*/ 	.short	0x0000
        /*0094*/ 	.byte	0x00, 0xf5, 0x21, 0x00


	//----- nvinfo : EIATTR_SPARSE_MMA_MASK
	.align		4
.L_49:
        /*0098*/ 	.byte	0x03, 0x50
        /*009a*/ 	.short	0x0000


	//----- nvinfo : EIATTR_MAXREG_COUNT
	.align		4
        /*009c*/ 	.byte	0x03, 0x1b
        /*009e*/ 	.short	0x00ff


	//----- nvinfo : EIATTR_MERCURY_ISA_VERSION
	.align		4
        /*00a0*/ 	.byte	0x03, 0x5f
        /*00a2*/ 	.short	0x0101


	//----- nvinfo : EIATTR_INT_WARP_WIDE_INSTR_OFFSETS
	.align		4
        /*00a4*/ 	.byte	0x04, 0x31
        /*00a6*/ 	.short	(.L_51 - .L_50)


	//   ....[0]....
.L_50:
        /*00a8*/ 	.word	0x00000640


	//   ....[1]....
        /*00ac*/ 	.word	0x000006f0


	//   ....[2]....
        /*00b0*/ 	.word	0x00001960


	//   ....[3]....
        /*00b4*/ 	.word	0x00001980


	//----- nvinfo : EIATTR_COOP_GROUP_MASK_REGIDS
	.align		4
.L_51:
        /*00b8*/ 	.byte	0x04, 0x29
        /*00ba*/ 	.short	(.L_53 - .L_52)


	//   ....[0]....
.L_52:
        /*00bc*/ 	.word	0xffffffff


	//   ....[1]....
        /*00c0*/ 	.word	0xffffffff


	//   ....[2]....
        /*00c4*/ 	.word	0xffffffff


	//   ....[3]....
        /*00c8*/ 	.word	0xffffffff


	//   ....[4]....
        /*00cc*/ 	.word	0xffffffff


	//----- nvinfo : EIATTR_COOP_GROUP_INSTR_OFFSETS
	.align		4
.L_53:
        /*00d0*/ 	.byte	0x04, 0x28
        /*00d2*/ 	.short	(.L_55 - .L_54)


	//   ....[0]....
.L_54:
        /*00d4*/ 	.word	0x00001880


	//   ....[1]....
        /*00d8*/ 	.word	0x000018b0


	//   ....[2]....
        /*00dc*/ 	.word	0x000018d0


	//   ....[3]....
        /*00e0*/ 	.word	0x000018f0


	//   ....[4]....
        /*00e4*/ 	.word	0x00001910


	//----- nvinfo : EIATTR_VRC_CTA_INIT_COUNT
	.align		4
.L_55:
        /*00e8*/ 	.byte	0x02, 0x4a
	.zero		1
	.zero		1


	//----- nvinfo : EIATTR_EXIT_INSTR_OFFSETS
	.align		4
        /*00ec*/ 	.byte	0x04, 0x1c
        /*00ee*/ 	.short	(.L_57 - .L_56)


	//   ....[0]....
.L_56:
        /*00f0*/ 	.word	0x00000170


	//   ....[1]....
        /*00f4*/ 	.word	0x00001920


	//   ....[2]....
        /*00f8*/ 	.word	0x000019d0


	//----- nvinfo : EIATTR_CRS_STACK_SIZE
	.align		4
.L_57:
        /*00fc*/ 	.byte	0x04, 0x1e
        /*00fe*/ 	.short	(.L_59 - .L_58)
.L_58:
        /*0100*/ 	.word	0x00000000


	//----- nvinfo : EIATTR_CBANK_PARAM_SIZE
	.align		4
.L_59:
        /*0104*/ 	.byte	0x03, 0x19
        /*0106*/ 	.short	0x0038


	//----- nvinfo : EIATTR_PARAM_CBANK
	.align		4
        /*0108*/ 	.byte	0x04, 0x0a
        /*010a*/ 	.short	(.L_61 - .L_60)
	.align		4
.L_60:
        /*010c*/ 	.word	index@(.nv.constant0._Z23hash_retrieval_kernel_4PKhS0_PiPKiS3_iiii)
        /*0110*/ 	.short	0x0380
        /*0112*/ 	.short	0x0038


	//----- nvinfo : EIATTR_SW_WAR
	.align		4
.L_61:
        /*0114*/ 	.byte	0x04, 0x36
        /*0116*/ 	.short	(.L_63 - .L_62)
.L_62:
        /*0118*/ 	.word	0x00000008
.L_63:


//--------------------- .nv.info._Z23hash_retrieval_kernel_3PKhS0_PiPKiS3_iiii --------------------------
	.section	.nv.info._Z23hash_retrieval_kernel_3PKhS0_PiPKiS3_iiii,"",@"SHT_CUDA_INFO"
	.sectionflags	@""
	.align	4


	//----- nvinfo : EIATTR_CUDA_API_VERSION
	.align		4
        /*0000*/ 	.byte	0x04, 0x37
        /*0002*/ 	.short	(.L_65 - .L_64)
.L_64:
        /*0004*/ 	.word	0x00000082


	//----- nvinfo : EIATTR_KPARAM_INFO
	.align		4
.L_65:
        /*0008*/ 	.byte	0x04, 0x17
        /*000a*/ 	.short	(.L_67 - .L_66)
.L_66:
        /*000c*/ 	.word	0x00000000
        /*0010*/ 	.short	0x0008
        /*0012*/ 	.short	0x0034
        /*0014*/ 	.byte	0x00, 0xf0, 0x11, 0x00


	//----- nvinfo : EIATTR_KPARAM_INFO
	.align		4
.L_67:
        /*0018*/ 	.byte	0x04, 0x17
        /*001a*/ 	.short	(.L_69 - .L_68)
.L_68:
        /*001c*/ 	.word	0x00000000
        /*0020*/ 	.short	0x0007
        /*0022*/ 	.short	0x0030
        /*0024*/ 	.byte	0x00, 0xf0, 0x11, 0x00


	//----- nvinfo : EIATTR_KPARAM_INFO
	.align		4
.L_69:
        /*0028*/ 	.byte	0x04, 0x17
        /*002a*/ 	.short	(.L_71 - .L_70)
.L_70:
        /*002c*/ 	.word	0x00000000
        /*0030*/ 	.short	0x0006
        /*0032*/ 	.short	0x002c
        /*0034*/ 	.byte	0x00, 0xf0, 0x11, 0x00


	//----- nvinfo : EIATTR_KPARAM_INFO
	.align		4
.L_71:
        /*0038*/ 	.byte	0x04, 0x17
        /*003a*/ 	.short	(.L_73 - .L_72)
.L_72:
        /*003c*/ 	.word	0x00000000
        /*0040*/ 	.short	0x0005
        /*0042*/ 	.short	0x0028
        /*0044*/ 	.byte	0x00, 0xf0, 0x11, 0x00


	//----- nvinfo : EIATTR_KPARAM_INFO
	.align		4
.L_73:
        /*0048*/ 	.byte	0x04, 0x17
        /*004a*/ 	.short	(.L_75 - .L_74)
.L_74:
        /*004c*/ 	.word	0x00000000
        /*0050*/ 	.short	0x0004
        /*0052*/ 	.short	0x0020
        /*0054*/ 	.byte	0x00, 0xf5, 0x21, 0x00


	//----- nvinfo : EIATTR_KPARAM_INFO
	.align		4
.L_75:
        /*0058*/ 	.byte	0x04, 0x17
        /*005a*/ 	.short	(.L_77 - .L_76)
.L_76:
        /*005c*/ 	.word	0x00000000
        /*0060*/ 	.short	0x0003
        /*0062*/ 	.short	0x0018
        /*0064*/ 	.byte	0x00, 0xf5, 0x21, 0x00


	//----- nvinfo : EIATTR_KPARAM_INFO
	.align		4
.L_77:
        /*0068*/ 	.byte	0x04, 0x17
        /*006a*/ 	.short	(.L_79 - .L_78)
.L_78:
        /*006c*/ 	.word	0x00000000
        /*0070*/ 	.short	0x0002
        /*0072*/ 	.short	0x0010
        /*0074*/ 	.byte	0x00, 0xf5, 0x21, 0x00


	//----- nvinfo : EIATTR_KPARAM_INFO
	.align		4
.L_79:
        /*0078*/ 	.byte	0x04, 0x17
        /*007a*/ 	.short	(.L_81 - .L_80)
.L_80:
        /*007c*/ 	.word	0x00000000
        /*0080*/ 	.short	0x0001
        /*0082*/ 	.short	0x0008
        /*0084*/ 	.byte	0x00, 0xf5, 0x21, 0x00


	//----- nvinfo : EIATTR_KPARAM_INFO
	.align		4
.L_81:
        /*0088*/ 	.byte	0x04, 0x17
        /*008a*/ 	.short	(.L_83 - .L_82)
.L_82:
        /*008c*/ 	.word	0x00000000
        /*0090*/ 	.short	0x0000
        /*0092*/ 	.short	0x0000
        /*0094*/ 	.byte	0x00, 0xf5, 0x21, 0x00


	//----- nvinfo : EIATTR_SPARSE_MMA_MASK
	.align		4
.L_83:
        /*0098*/ 	.byte	0x03, 0x50
        /*009a*/ 	.short	0x0000


	//----- nvinfo : EIATTR_MAXREG_COUNT
	.align		4
        /*009c*/ 	.byte	0x03, 0x1b
        /*009e*/ 	.short	0x00ff


	//----- nvinfo : EIATTR_NUM_BARRIERS
	.align		4
        /*00a0*/ 	.byte	0x02, 0x4c
        /*00a2*/ 	.byte	0x01
	.zero		1


	//----- nvinfo : EIATTR_MERCURY_ISA_VERSION
	.align		4
        /*00a4*/ 	.byte	0x03, 0x5f
        /*00a6*/ 	.short	0x0101


	//----- nvinfo : EIATTR_VRC_CTA_INIT_COUNT
	.align		4
        /*00a8*/ 	.byte	0x02, 0x4a
	.zero		1
	.zero		1


	//----- nvinfo : EIATTR_EXIT_INSTR_OFFSETS
	.align		4
        /*00ac*/ 	.byte	0x04, 0x1c
        /*00ae*/ 	.short	(.L_85 - .L_84)


	//   ....[0]....
.L_84:
        /*00b0*/ 	.word	0x00000170


	//   ....[1]....
        /*00b4*/ 	.word	0x00001480


	//   ....[2]....
        /*00b8*/ 	.word	0x00001500


	//----- nvinfo : EIATTR_CRS_STACK_SIZE
	.align		4
.L_85:
        /*00bc*/ 	.byte	0x04, 0x1e
        /*00be*/ 	.short	(.L_87 - .L_86)
.L_86:
        /*00c0*/ 	.word	0x00000000


	//----- nvinfo : EIATTR_CBANK_PARAM_SIZE
	.align		4
.L_87:
        /*00c4*/ 	.byte	0x03, 0x19
        /*00c6*/ 	.short	0x0038


	//----- nvinfo : EIATTR_PARAM_CBANK
	.align		4
        /*00c8*/ 	.byte	0x04, 0x0a
        /*00ca*/ 	.short	(.L_89 - .L_88)
	.align		4
.L_88:
        /*00cc*/ 	.word	index@(.nv.constant0._Z23hash_retrieval_kernel_3PKhS0_PiPKiS3_iiii)
        /*00d0*/ 	.short	0x0380
        /*00d2*/ 	.short	0x0038


	//----- nvinfo : EIATTR_SW_WAR
	.align		4
.L_89:
        /*00d4*/ 	.byte	0x04, 0x36
        /*00d6*/ 	.short	(.L_91 - .L_90)
.L_90:
        /*00d8*/ 	.word	0x00000008
.L_91:


//--------------------- .nv.info._Z23hash_retrieval_kernel_2PKhS0_PiPKiS3_iiii --------------------------
	.section	.nv.info._Z23hash_retrieval_kernel_2PKhS0_PiPKiS3_iiii,"",@"SHT_CUDA_INFO"
	.sectionflags	@""
	.align	4


	//----- nvinfo : EIATTR_CUDA_API_VERSION
	.align		4
        /*0000*/ 	.byte	0x04, 0x37
        /*0002*/ 	.short	(.L_93 - .L_92)
.L_92:
        /*0004*/ 	.word	0x00000082


	//----- nvinfo : EIATTR_KPARAM_INFO
	.align		4
.L_93:
        /*0008*/ 	.byte	0x04, 0x17
        /*000a*/ 	.short	(.L_95 - .L_94)
.L_94:
        /*000c*/ 	.word	0x00000000
        /*0010*/ 	.short	0x0008
        /*0012*/ 	.short	0x0034
        /*0014*/ 	.byte	0x00, 0xf0, 0x11, 0x00


	//----- nvinfo : EIATTR_KPARAM_INFO
	.align		4
.L_95:
        /*0018*/ 	.byte	0x04, 0x17
        /*001a*/ 	.short	(.L_97 - .L_96)
.L_96:
        /*001c*/ 	.word	0x00000000
        /*0020*/ 	.short	0x0007
        /*0022*/ 	.short	0x0030
        /*0024*/ 	.byte	0x00, 0xf0, 0x11, 0x00


	//----- nvinfo : EIATTR_KPARAM_INFO
	.align		4
.L_97:
        /*0028*/ 	.byte	0x04, 0x17
        /*002a*/ 	.short	(.L_99 - .L_98)
.L_98:
        /*002c*/ 	.word	0x00000000
        /*0030*/ 	.short	0x0006
        /*0032*/ 	.short	0x002c
        /*0034*/ 	.byte	0x00, 0xf0, 0x11, 0x00


	//----- nvinfo : EIATTR_KPARAM_INFO
	.align		4
.L_99:
        /*0038*/ 	.byte	0x04, 0x17
        /*003a*/ 	.short	(.L_101 - .L_100)
.L_100:
        /*003c*/ 	.word	0x00000000
        /*0040*/ 	.short	0x0005
        /*0042*/ 	.short	0x0028
        /*0044*/ 	.byte	0x00, 0xf0, 0x11, 0x00


	//----- nvinfo : EIATTR_KPARAM_INFO
	.align		4
.L_101:
        /*0048*/ 	.byte	0x04, 0x17
        /*004a*/ 	.short	(.L_103 - .L_102)
.L_102:
        /*004c*/ 	.word	0x00000000
        /*0050*/ 	.short	0x0004
        /*0052*/ 	.short	0x0020
        /*0054*/ 	.byte	0x00, 0xf5, 0x21, 0x00


	//----- nvinfo : EIATTR_KPARAM_INFO
	.align		4
.L_103:
        /*0058*/ 	.byte	0x04, 0x17
        /*005a*/ 	.short	(.L_105 - .L_104)
.L_104:
        /*005c*/ 	.word	0x00000000
        /*0060*/ 	.short	0x0003
        /*0062*/ 	.short	0x0018
        /*0064*/ 	.byte	0x00, 0xf5, 0x21, 0x00


	//----- nvinfo : EIATTR_KPARAM_INFO
	.align		4
.L_105:
        /*0068*/ 	.byte	0x04, 0x17
        /*006a*/ 	.short	(.L_107 - .L_106)
.L_106:
        /*006c*/ 	.word	0x00000000
        /*0070*/ 	.short	0x0002
        /*0072*/ 	.short	0x0010
        /*0074*/ 	.byte	0x00, 0xf5, 0x21, 0x00


	//----- nvinfo : EIATTR_KPARAM_INFO
	.align		4
.L_107:
        /*0078*/ 	.byte	0x04, 0x17
        /*007a*/ 	.short	(.L_109 - .L_108)
.L_108:
        /*007c*/ 	.word	0x00000000
        /*0080*/ 	.short	0x0001
        /*0082*/ 	.short	0x0008
        /*0084*/ 	.byte	0x00, 0xf5, 0x21, 0x00


	//----- nvinfo : EIATTR_KPARAM_INFO
	.align		4
.L_109:
        /*0088*/ 	.byte	0x04, 0x17
        /*008a*/ 	.short	(.L_111 - .L_110)
.L_110:
        /*008c*/ 	.word	0x00000000
        /*0090*/ 	.short	0x0000
        /*0092*/ 	.short	0x0000
        /*0094*/ 	.byte	0x00, 0xf5, 0x21, 0x00


	//----- nvinfo : EIATTR_SPARSE_MMA_MASK
	.align		4
.L_111:
        /*0098*/ 	.byte	0x03, 0x50
        /*009a*/ 	.short	0x0000


	//----- nvinfo : EIATTR_MAXREG_COUNT
	.align		4
        /*009c*/ 	.byte	0x03, 0x1b
        /*009e*/ 	.short	0x00ff


	//----- nvinfo : EIATTR_MERCURY_ISA_VERSION
	.align		4
        /*00a0*/ 	.byte	0x03, 0x5f
        /*00a2*/ 	.short	0x0101


	//----- nvinfo : EIATTR_VRC_CTA_INIT_COUNT
	.align		4
        /*00a4*/ 	.byte	0x02, 0x4a
	.zero		1
	.zero		1


	//----- nvinfo : EIATTR_EXIT_INSTR_OFFSETS
	.align		4
        /*00a8*/ 	.byte	0x04, 0x1c
        /*00aa*/ 	.short	(.L_113 - .L_112)


	//   ....[0]....
.L_112:
        /*00ac*/ 	.word	0x00000070


	//   ....[1]....
        /*00b0*/ 	.word	0x00001190


	//----- nvinfo : EIATTR_CRS_STACK_SIZE
	.align		4
.L_113:
        /*00b4*/ 	.byte	0x04, 0x1e
        /*00b6*/ 	.short	(.L_115 - .L_114)
.L_114:
        /*00b8*/ 	.word	0x00000000


	//----- nvinfo : EIATTR_CBANK_PARAM_SIZE
	.align		4
.L_115:
        /*00bc*/ 	.byte	0x03, 0x19
        /*00be*/ 	.short	0x0038


	//----- nvinfo : EIATTR_PARAM_CBANK
	.align		4
        /*00c0*/ 	.byte	0x04, 0x0a
        /*00c2*/ 	.short	(.L_117 - .L_116)
	.align		4
.L_116:
        /*00c4*/ 	.word	index@(.nv.constant0._Z23hash_retrieval_kernel_2PKhS0_PiPKiS3_iiii)
        /*00c8*/ 	.short	0x0380
        /*00ca*/ 	.short	0x0038


	//----- nvinfo : EIATTR_SW_WAR
	.align		4
.L_117:
        /*00cc*/ 	.byte	0x04, 0x36
        /*00ce*/ 	.short	(.L_119 - .L_118)
.L_118:
        /*00d0*/ 	.word	0x00000008
.L_119:


//--------------------- .nv.info._Z23hash_retrieval_kernel_1PKhS0_PiPKiS3_iiii --------------------------
	.section	.nv.info._Z23hash_retrieval_kernel_1PKhS0_PiPKiS3_iiii,"",@"SHT_CUDA_INFO"
	.sectionflags	@""
	.align	4


	//----- nvinfo : EIATTR_CUDA_API_VERSION
	.align		4
        /*0000*/ 	.byte	0x04, 0x37
        /*0002*/ 	.short	(.L_121 - .L_120)
.L_120:
        /*0004*/ 	.word	0x00000082


	//----- nvinfo : EIATTR_KPARAM_INFO
	.align		4
.L_121:
        /*0008*/ 	.byte	0x04, 0x17
        /*000a*/ 	.short	(.L_123 - .L_122)
.L_122:
        /*000c*/ 	.word	0x00000000
        /*0010*/ 	.short	0x0008
        /*0012*/ 	.short	0x0034
        /*0014*/ 	.byte	0x00, 0xf0, 0x11, 0x00


	//----- nvinfo : EIATTR_KPARAM_INFO
	.align		4
.L_123:
        /*0018*/ 	.byte	0x04, 0x17
        /*001a*/ 	.short	(.L_125 - .L_124)
.L_124:
        /*001c*/ 	.word	0x00000000
        /*0020*/ 	.short	0x0007
        /*0022*/ 	.short	0x0030
        /*0024*/ 	.byte	0x00, 0xf0, 0x11, 0x00


	//----- nvinfo : EIATTR_KPARAM_INFO
	.align		4
.L_125:
        /*0028*/ 	.byte	0x04, 0x17
        /*002a*/ 	.short	(.L_127 - .L_126)
.L_126:
        /*002c*/ 	.word	0x00000000
        /*0030*/ 	.short	0x0006
        /*0032*/ 	.short	0x002c
        /*0034*/ 	.byte	0x00, 0xf0, 0x11, 0x00


	//----- nvinfo : EIATTR_KPARAM_INFO
	.align		4
.L_127:
        /*0038*/ 	.byte	0x04, 0x17
        /*003a*/ 	.short	(.L_129 - .L_128)
.L_128:
        /*003c*/ 	.word	0x00000000
        /*0040*/ 	.short	0x0005
        /*0042*/ 	.short	0x0028
        /*0044*/ 	.byte	0x00, 0xf0, 0x11, 0x00


	//----- nvinfo : EIATTR_KPARAM_INFO
	.align		4
.L_129:
        /*0048*/ 	.byte	0x04, 0x17
        /*004a*/ 	.short	(.L_131 - .L_130)
.L_130:
        /*004c*/ 	.word	0x00000000
        /*0050*/ 	.short	0x0004
        /*0052*/ 	.short	0x0020
        /*0054*/ 	.byte	0x00, 0xf5, 0x21, 0x00


	//----- nvinfo : EIATTR_KPARAM_INFO
	.align		4
.L_131:
        /*0058*/ 	.byte	0x04, 0x17
        /*005a*/ 	.short	(.L_133 - .L_132)
.L_132:
        /*005c*/ 	.word	0x00000000
        /*0060*/ 	.short	0x0003
        /*0062*/ 	.short	0x0018
        /*0064*/ 	.byte	0x00, 0xf5, 0x21, 0x00


	//----- nvinfo : EIATTR_KPARAM_INFO
	.align		4
.L_133:
        /*0068*/ 	.byte	0x04, 0x17
        /*006a*/ 	.short	(.L_135 - .L_134)
.L_134:
        /*006c*/ 	.word	0x00000000
        /*0070*/ 	.short	0x0002
        /*0072*/ 	.short	0x0010
        /*0074*/ 	.byte	0x00, 0xf5, 0x21, 0x00


	//----- nvinfo : EIATTR_KPARAM_INFO
	.align		4
.L_135:
        /*0078*/ 	.byte	0x04, 0x17
        /*007a*/ 	.short	(.L_137 - .L_136)
.L_136:
        /*007c*/ 	.word	0x00000000
        /*0080*/ 	.short	0x0001
        /*0082*/ 	.short	0x0008
        /*0084*/ 	.byte	0x00, 0xf5, 0x21, 0x00


	//----- nvinfo : EIATTR_KPARAM_INFO
	.align		4
.L_137:
        /*0088*/ 	.byte	0x04, 0x17
        /*008a*/ 	.short	(.L_139 - .L_138)
.L_138:
        /*008c*/ 	.word	0x00000000
        /*0090*/ 	.short	0x0000
        /*0092*/ 	.short	0x0000
        /*0094*/ 	.byte	0x00, 0xf5, 0x21, 0x00


	//----- nvinfo : EIATTR_SPARSE_MMA_MASK
	.align		4
.L_139:
        /*0098*/ 	.byte	0x03, 0x50
        /*009a*/ 	.short	0x0000


	//----- nvinfo : EIATTR_MAXREG_COUNT
	.align		4
        /*009c*/ 	.byte	0x03, 0x1b
        /*009e*/ 	.short	0x00ff


	//----- nvinfo : EIATTR_MERCURY_ISA_VERSION
	.align		4
        /*00a0*/ 	.byte	0x03, 0x5f
        /*00a2*/ 	.short	0x0101


	//----- nvinfo : EIATTR_VRC_CTA_INIT_COUNT
	.align		4
        /*00a4*/ 	.byte	0x02, 0x4a
	.zero		1
	.zero		1


	//----- nvinfo : EIATTR_EXIT_INSTR_OFFSETS
	.align		4
        /*00a8*/ 	.byte	0x04, 0x1c
        /*00aa*/ 	.short	(.L_141 - .L_140)


	//   ....[0]....
.L_140:
        /*00ac*/ 	.word	0x00000070


	//   ....[1]....
        /*00b0*/ 	.word	0x00001190


	//----- nvinfo : EIATTR_CRS_STACK_SIZE
	.align		4
.L_141:
        /*00b4*/ 	.byte	0x04, 0x1e
        /*00b6*/ 	.short	(.L_143 - .L_142)
.L_142:
        /*00b8*/ 	.word	0x00000000


	//----- nvinfo : EIATTR_CBANK_PARAM_SIZE
	.align		4
.L_143:
        /*00bc*/ 	.byte	0x03, 0x19
        /*00be*/ 	.short	0x0038


	//----- nvinfo : EIATTR_PARAM_CBANK
	.align		4
        /*00c0*/ 	.byte	0x04, 0x0a
        /*00c2*/ 	.short	(.L_145 - .L_144)
	.align		4
.L_144:
        /*00c4*/ 	.word	index@(.nv.constant0._Z23hash_retrieval_kernel_1PKhS0_PiPKiS3_iiii)
        /*00c8*/ 	.short	0x0380
        /*00ca*/ 	.short	0x0038


	//----- nvinfo : EIATTR_SW_WAR
	.align		4
.L_145:
        /*00cc*/ 	.byte	0x04, 0x36
        /*00ce*/ 	.short	(.L_147 - .L_146)
.L_146:
        /*00d0*/ 	.word	0x00000008
.L_147:


//--------------------- .nv.info._Z21hash_retrieval_kernelPKhS0_PiPKiS3_iiii --------------------------
	.section	.nv.info._Z21hash_retrieval_kernelPKhS0_PiPKiS3_iiii,"",@"SHT_CUDA_INFO"
	.sectionflags	@""
	.align	4


	//----- nvinfo : EIATTR_CUDA_API_VERSION
	.align		4
        /*0000*/ 	.byte	0x04, 0x37
        /*0002*/ 	.short	(.L_149 - .L_148)
.L_148:
        /*0004*/ 	.word	0x00000082


	//----- nvinfo : EIATTR_KPARAM_INFO
	.align		4
.L_149:
        /*0008*/ 	.byte	0x04, 0x17
        /*000a*/ 	.short	(.L_151 - .L_150)
.L_150:
        /*000c*/ 	.word	0x00000000
        /*0010*/ 	.short	0x0008
        /*0012*/ 	.short	0x0034
        /*0014*/ 	.byte	0x00, 0xf0, 0x11, 0x00


	//----- nvinfo : EIATTR_KPARAM_INFO
	.align		4
.L_151:
        /*0018*/ 	.byte	0x04, 0x17
        /*001a*/ 	.short	(.L_153 - .L_152)
.L_152:
        /*001c*/ 	.word	0x00000000
        /*0020*/ 	.short	0x0007
        /*0022*/ 	.short	0x0030
        /*0024*/ 	.byte	0x00, 0xf0, 0x11, 0x00


	//----- nvinfo : EIATTR_KPARAM_INFO
	.align		4
.L_153:
        /*0028*/ 	.byte	0x04, 0x17
        /*002a*/ 	.short	(.L_155 - .L_154)
.L_154:
        /*002c*/ 	.word	0x00000000
        /*0030*/ 	.short	0x0006
        /*0032*/ 	.short	0x002c
        /*0034*/ 	.byte	0x00, 0xf0, 0x11, 0x00


	//----- nvinfo : EIATTR_KPARAM_INFO
	.align		4
.L_155:
        /*0038*/ 	.byte	0x04, 0x17
        /*003a*/ 	.short	(.L_157 - .L_156)
.L_156:
        /*003c*/ 	.word	0x00000000
        /*0040*/ 	.short	0x0005
        /*0042*/ 	.short	0x0028
        /*0044*/ 	.byte	0x00, 0xf0, 0x11, 0x00


	//----- nvinfo : EIATTR_KPARAM_INFO
	.align		4
.L_157:
        /*0048*/ 	.byte	0x04, 0x17
        /*004a*/ 	.short	(.L_159 - .L_158)
.L_158:
        /*004c*/ 	.word	0x00000000
        /*0050*/ 	.short	0x0004
        /*0052*/ 	.short	0x0020
        /*0054*/ 	.byte	0x00, 0xf5, 0x21, 0x00


	//----- nvinfo : EIATTR_KPARAM_INFO
	.align		4
.L_159:
        /*0058*/ 	.byte	0x04, 0x17
        /*005a*/ 	.short	(.L_161 - .L_160)
.L_160:
        /*005c*/ 	.word	0x00000000
        /*0060*/ 	.short	0x0003
        /*0062*/ 	.short	0x0018
        /*0064*/ 	.byte	0x00, 0xf5, 0x21, 0x00


	//----- nvinfo : EIATTR_KPARAM_INFO
	.align		4
.L_161:
        /*0068*/ 	.byte	0x04, 0x17
        /*006a*/ 	.short	(.L_163 - .L_162)
.L_162:
        /*006c*/ 	.word	0x00000000
        /*0070*/ 	.short	0x0002
        /*0072*/ 	.short	0x0010
        /*0074*/ 	.byte	0x00, 0xf5, 0x21, 0x00


	//----- nvinfo : EIATTR_KPARAM_INFO
	.align		4
.L_163:
        /*0078*/ 	.byte	0x04, 0x17
        /*007a*/ 	.short	(.L_165 - .L_164)
.L_164:
        /*007c*/ 	.word	0x00000000
        /*0080*/ 	.short	0x0001
        /*0082*/ 	.short	0x0008
        /*0084*/ 	.byte	0x00, 0xf5, 0x21, 0x00


	//----- nvinfo : EIATTR_KPARAM_INFO
	.align		4
.L_165:
        /*0088*/ 	.byte	0x04, 0x17
        /*008a*/ 	.short	(.L_167 - .L_166)
.L_166:
        /*008c*/ 	.word	0x00000000
        /*0090*/ 	.short	0x0000
        /*0092*/ 	.short	0x0000
        /*0094*/ 	.byte	0x00, 0xf5, 0x21, 0x00


	//----- nvinfo : EIATTR_SPARSE_MMA_MASK
	.align		4
.L_167:
        /*0098*/ 	.byte	0x03, 0x50
        /*009a*/ 	.short	0x0000


	//----- nvinfo : EIATTR_MAXREG_COUNT
	.align		4
        /*009c*/ 	.byte	0x03, 0x1b
        /*009e*/ 	.short	0x00ff


	//----- nvinfo : EIATTR_MERCURY_ISA_VERSION
	.align		4
        /*00a0*/ 	.byte	0x03, 0x5f
        /*00a2*/ 	.short	0x0101


	//----- nvinfo : EIATTR_VRC_CTA_INIT_COUNT
	.align		4
        /*00a4*/ 	.byte	0x02, 0x4a
	.zero		1
	.zero		1


	//----- nvinfo : EIATTR_EXIT_INSTR_OFFSETS
	.align		4
        /*00a8*/ 	.byte	0x04, 0x1c
        /*00aa*/ 	.short	(.L_169 - .L_168)


	//   ....[0]....
.L_168:
        /*00ac*/ 	.word	0x00000070


	//   ....[1]....
        /*00b0*/ 	.word	0x00000ab0


	//----- nvinfo : EIATTR_CRS_STACK_SIZE
	.align		4
.L_169:
        /*00b4*/ 	.byte	0x04, 0x1e
        /*00b6*/ 	.short	(.L_171 - .L_170)
.L_170:
        /*00b8*/ 	.word	0x00000000


	//----- nvinfo : EIATTR_CBANK_PARAM_SIZE
	.align		4
.L_171:
        /*00bc*/ 	.byte	0x03, 0x19
        /*00be*/ 	.short	0x0038


	//----- nvinfo : EIATTR_PARAM_CBANK
	.align		4
        /*00c0*/ 	.byte	0x04, 0x0a
        /*00c2*/ 	.short	(.L_173 - .L_172)
	.align		4
.L_172:
        /*00c4*/ 	.word	index@(.nv.constant0._Z21hash_retrieval_kernelPKhS0_PiPKiS3_iiii)
        /*00c8*/ 	.short	0x0380
        /*00ca*/ 	.short	0x0038


	//----- nvinfo : EIATTR_SW_WAR
	.align		4
.L_173:
        /*00cc*/ 	.byte	0x04, 0x36
        /*00ce*/ 	.short	(.L_175 - .L_174)
.L_174:
        /*00d0*/ 	.word	0x00000008
.L_175:


//--------------------- .nv.callgraph             --------------------------
	.section	.nv.callgraph,"",@"SHT_CUDA_CALLGRAPH"
	.align	4
	.sectionentsize	8
	.align		4
        /*0000*/ 	.word	0x00000000
	.align		4
        /*0004*/ 	.word	0xffffffff
	.align		4
        /*0008*/ 	.word	0x00000000
	.align		4
        /*000c*/ 	.word	0xfffffffe
	.align		4
        /*0010*/ 	.word	0x00000000
	.align		4
        /*0014*/ 	.word	0xfffffffd
	.align		4
        /*0018*/ 	.word	0x00000000
	.align		4
        /*001c*/ 	.word	0xfffffffc


//--------------------- .text._Z23hash_retrieval_kernel_4PKhS0_PiPKiS3_iiii --------------------------
	.section	.text._Z23hash_retrieval_kernel_4PKhS0_PiPKiS3_iiii,"ax",@progbits
	.align	128
        .global         _Z23hash_retrieval_kernel_4PKhS0_PiPKiS3_iiii
        .type           _Z23hash_retrieval_kernel_4PKhS0_PiPKiS3_iiii,@function
        .size           _Z23hash_retrieval_kernel_4PKhS0_PiPKiS3_iiii,(.L_x_67 - _Z23hash_retrieval_kernel_4PKhS0_PiPKiS3_iiii)
        .other          _Z23hash_retrieval_kernel_4PKhS0_PiPKiS3_iiii,@"STO_CUDA_ENTRY STV_DEFAULT"
_Z23hash_retrieval_kernel_4PKhS0_PiPKiS3_iiii:
.text._Z23hash_retrieval_kernel_4PKhS0_PiPKiS3_iiii:
[----:B------:R-:W-:Y:S08]  /*0000*/  LDC R1, c[0x0][0x37c] ;  /* 0x0000df00ff017b82 */ /* 0x000ff00000000800 */
[----:B------:R-:W0:Y:S01]  /*0010*/  LDC R0, c[0x0][0x3b0] ;  /* 0x0000ec00ff007b82 */ /* 0x000e220000000800 */
[----:B------:R-:W1:Y:S01]  /*0020*/  S2R R3, SR_CTAID.X ;  /* 0x0000000000037919 */ /* 0x000e620000002500 */
[----:B------:R-:W2:Y:S01]  /*0030*/  LDCU UR4, c[0x0][0x3b4] ;  /* 0x00007680ff0477ac */ /* 0x000ea20008000800 */
[----:B0-----:R-:W-:-:S04]  /*0040*/  IABS R2, R0 ;  /* 0x0000000000027213 */ /* 0x001fc80000000000 */
[----:B------:R-:W0:Y:S01]  /*0050*/  I2F.RP R6, R2 ;  /* 0x0000000200067306 */ /* 0x000e220000209400 */
[----:B-1----:R-:W-:-:S07]  /*0060*/  IABS R9, R3 ;  /* 0x0000000300097213 */ /* 0x002fce0000000000 */
[----:B0-----:R-:W0:Y:S02]  /*0070*/  MUFU.RCP R6, R6 ;  /* 0x0000000600067308 */ /* 0x001e240000001000 */
[----:B0-----:R-:W-:-:S06]  /*0080*/  VIADD R4, R6, 0xffffffe ;  /* 0x0ffffffe06047836 */ /* 0x001fcc0000000000 */
[----:B------:R0:W1:Y:S02]  /*0090*/  F2I.FTZ.U32.TRUNC.NTZ R5, R4 ;  /* 0x0000000400057305 */ /* 0x000064000021f000 */
[----:B0-----:R-:W-:Y:S02]  /*00a0*/  IMAD.MOV.U32 R4, RZ, RZ, RZ ;  /* 0x000000ffff047224 */ /* 0x001fe400078e00ff */
[----:B-1----:R-:W-:-:S04]  /*00b0*/  IMAD.MOV R7, RZ, RZ, -R5 ;  /* 0x000000ffff077224 */ /* 0x002fc800078e0a05 */
[----:B------:R-:W-:-:S04]  /*00c0*/  IMAD R7, R7, R2, RZ ;  /* 0x0000000207077224 */ /* 0x000fc800078e02ff */
[----:B------:R-:W-:-:S04]  /*00d0*/  IMAD.HI.U32 R5, R5, R7, R4 ;  /* 0x0000000705057227 */ /* 0x000fc800078e0004 */
[----:B--2---:R-:W-:Y:S02]  /*00e0*/  IMAD R4, R0, UR4, RZ ;  /* 0x0000000400047c24 */ /* 0x004fe4000f8e02ff */
[----:B------:R-:W-:-:S03]  /*00f0*/  IMAD.HI.U32 R5, R5, R9, RZ ;  /* 0x0000000905057227 */ /* 0x000fc600078e00ff */
[C---:B------:R-:W-:Y:S01]  /*0100*/  ISETP.GE.AND P2, PT, R3.reuse, R4, PT ;  /* 0x000000040300720c */ /* 0x040fe20003f46270 */
[----:B------:R-:W-:Y:S01]  /*0110*/  IMAD.MOV R6, RZ, RZ, -R5 ;  /* 0x000000ffff067224 */ /* 0x000fe200078e0a05 */
[----:B------:R-:W-:-:S03]  /*0120*/  LOP3.LUT R4, R3, R0, RZ, 0x3c, !PT ;  /* 0x0000000003047212 */ /* 0x000fc600078e3cff */
[----:B------:R-:W-:-:S05]  /*0130*/  IMAD R9, R2, R6, R9 ;  /* 0x0000000602097224 */ /* 0x000fca00078e0209 */
[----:B------:R-:W-:-:S13]  /*0140*/  ISETP.GT.U32.AND P1, PT, R2, R9, PT ;  /* 0x000000090200720c */ /* 0x000fda0003f24070 */
[----:B------:R-:W-:-:S05]  /*0150*/  @!P1 IMAD.IADD R9, R9, 0x1, -R2 ;  /* 0x0000000109099824 */ /* 0x000fca00078e0a02 */
[----:B------:R-:W-:Y:S01]  /*0160*/  ISETP.GE.U32.AND P0, PT, R9, R2, PT ;  /* 0x000000020900720c */ /* 0x000fe20003f06070 */
[----:B------:R-:W-:-:S12]  /*0170*/  @P2 EXIT ;  /* 0x000000000000294d */ /* 0x000fd80003800000 */
[----:B------:R-:W0:Y:S01]  /*0180*/  LDC.64 R6, c[0x0][0x398] ;  /* 0x0000e600ff067b82 */ /* 0x000e220000000a00 */
[----:B------:R-:W-:Y:S01]  /*0190*/  ISETP.GE.AND P2, PT, R4, RZ, PT ;  /* 0x000000ff0400720c */ /* 0x000fe20003f46270 */
[----:B------:R-:W-:Y:S01]  /*01a0*/  @!P1 VIADD R5, R5, 0x1 ;  /* 0x0000000105059836 */ /* 0x000fe20000000000 */
[----:B------:R-:W1:Y:S01]  /*01b0*/  LDCU.64 UR10, c[0x0][0x358] ;  /* 0x00006b00ff0a77ac */ /* 0x000e620008000a00 */
[----:B------:R-:W-:Y:S02]  /*01c0*/  LOP3.LUT R8, RZ, R0, RZ, 0x33, !PT ;  /* 0x00000000ff087212 */ /* 0x000fe400078e33ff */
[----:B------:R-:W-:Y:S01]  /*01d0*/  @P0 VIADD R5, R5, 0x1 ;  /* 0x0000000105050836 */ /* 0x000fe20000000000 */
[----:B------:R-:W-:Y:S01]  /*01e0*/  ISETP.NE.AND P0, PT, R0, RZ, PT ;  /* 0x000000ff0000720c */ /* 0x000fe20003f05270 */
[----:B------:R-:W2:Y:S01]  /*01f0*/  LDCU UR6, c[0x0][0x360] ;  /* 0x00006c00ff0677ac */ /* 0x000ea20008000800 */
[----:B------:R-:W3:Y:S05]  /*0200*/  LDCU UR8, c[0x0][0x3a8] ;  /* 0x00007500ff0877ac */ /* 0x000eea0008000800 */
[----:B------:R-:W-:-:S05]  /*0210*/  @!P2 IMAD.MOV R5, RZ, RZ, -R5 ;  /* 0x000000ffff05a224 */ /* 0x000fca00078e0a05 */
[----:B------:R-:W-:-:S05]  /*0220*/  SEL R4, R8, R5, !P0 ;  /* 0x0000000508047207 */ /* 0x000fca0004000000 */
[----:B0-----:R-:W-:-:S06]  /*0230*/  IMAD.WIDE R6, R4, 0x4, R6 ;  /* 0x0000000404067825 */ /* 0x001fcc00078e0206 */
[----:B-1----:R0:W4:Y:S01]  /*0240*/  LDG.E.CONSTANT R7, desc[UR10][R6.64] ;  /* 0x0000000a06077981 */ /* 0x002122000c1e9900 */
[----:B--2---:R-:W-:Y:S01]  /*0250*/  USHF.L.U32 UR12, UR6, 0x4, URZ ;  /* 0x00000004060c7899 */ /* 0x004fe200080006ff */
[----:B------:R-:W-:Y:S01]  /*0260*/  ISETP.GE.AND P2, PT, R3, RZ, PT ;  /* 0x000000ff0300720c */ /* 0x000fe20003f46270 */
[----:B------:R-:W-:Y:S01]  /*0270*/  UMOV UR4, URZ ;  /* 0x000000ff00047c82 */ /* 0x000fe20008000000 */
[----:B------:R-:W-:Y:S01]  /*0280*/  ISETP.GT.U32.AND P1, PT, R2, R9, PT ;  /* 0x000000090200720c */ /* 0x000fe20003f24070 */
[----:B------:R-:W-:Y:S01]  /*0290*/  UIADD3 UR7, UPT, UPT, URZ, -UR12, URZ ;  /* 0x8000000cff077290 */ /* 0x000fe2000fffe0ff */
[----:B------:R-:W-:Y:S01]  /*02a0*/  IMAD.IADD R2, R9, 0x1, -R2 ;  /* 0x0000000109027824 */ /* 0x000fe200078e0a02 */
[----:B------:R-:W-:-:S03]  /*02b0*/  UISETP.NE.U32.AND UP2, UPT, UR12, URZ, UPT ;  /* 0x000000ff0c00728c */ /* 0x000fc6000bf45070 */
[----:B------:R-:W1:Y:S01]  /*02c0*/  I2F.U32.RP R5, UR12 ;  /* 0x0000000c00057d06 */ /* 0x000e620008209000 */
[----:B0-----:R-:W0:Y:S01]  /*02d0*/  S2R R6, SR_TID.X ;  /* 0x0000000000067919 */ /* 0x001e220000002100 */
[----:B------:R-:W-:-:S05]  /*02e0*/  SEL R9, R2, R9, !P1 ;  /* 0x0000000902097207 */ /* 0x000fca0004800000 */
[----:B------:R-:W-:-:S05]  /*02f0*/  @!P2 IMAD.MOV R9, RZ, RZ, -R9 ;  /* 0x000000ffff09a224 */ /* 0x000fca00078e0a09 */
[----:B------:R-:W-:Y:S01]  /*0300*/  SEL R9, R8, R9, !P0 ;  /* 0x0000000908097207 */ /* 0x000fe20004000000 */
[----:B-1----:R-:W1:Y:S02]  /*0310*/  MUFU.RCP R5, R5 ;  /* 0x0000000500057308 */ /* 0x002e640000001000 */
[----:B-1----:R-:W-:-:S06]  /*0320*/  VIADD R10, R5, 0xffffffe ;  /* 0x0ffffffe050a7836 */ /* 0x002fcc0000000000 */
[----:B------:R-:W1:Y:S02]  /*0330*/  F2I.FTZ.U32.TRUNC.NTZ R10, R10 ;  /* 0x0000000a000a7305 */ /* 0x000e64000021f000 */
[----:B-1----:R-:W-:-:S13]  /*0340*/  R2UR UR5, R10 ;  /* 0x000000000a0572ca */ /* 0x002fda00000e0000 */
[----:B------:R-:W-:-:S04]  /*0350*/  UIMAD UR7, UR7, UR5, URZ ;  /* 0x00000005070772a4 */ /* 0x000fc8000f8e02ff */
[----:B------:R-:W-:Y:S02]  /*0360*/  UIMAD.WIDE.U32 UR4, UR5, UR7, UR4 ;  /* 0x00000007050472a5 */ /* 0x000fe4000f8e0004 */
[----:B---3--:R-:W-:-:S04]  /*0370*/  UIADD3 UR7, UPT, UPT, UR12, -0x1, UR8 ;  /* 0xffffffff0c077890 */ /* 0x008fc8000fffe008 */
[----:B------:R-:W-:-:S04]  /*0380*/  UIMAD.WIDE.U32 UR4, UR5, UR7, URZ ;  /* 0x00000007050472a5 */ /* 0x000fc8000f8e00ff */
[----:B------:R-:W-:-:S04]  /*0390*/  UIADD3 UR4, UPT, UPT, -UR5, URZ, URZ ;  /* 0x000000ff05047290 */ /* 0x000fc8000fffe1ff */
[----:B------:R-:W-:-:S04]  /*03a0*/  UIMAD UR4, UR12, UR4, UR7 ;  /* 0x000000040c0472a4 */ /* 0x000fc8000f8e0207 */
[----:B------:R-:W-:-:S11]  /*03b0*/  UISETP.GE.U32.AND UP0, UPT, UR4, UR12, UPT ;  /* 0x0000000c0400728c */ /* 0x000fd6000bf06070 */
[----:B------:R-:W-:Y:S02]  /*03c0*/  @UP0 UIADD3 UR4, UPT, UPT, -UR12, UR4, URZ ;  /* 0x000000040c040290 */ /* 0x000fe4000fffe1ff */
[----:B------:R-:W-:Y:S02]  /*03d0*/  @UP0 UIADD3 UR5, UPT, UPT, UR5, 0x1, URZ ;  /* 0x0000000105050890 */ /* 0x000fe4000fffe0ff */
[----:B------:R-:W-:Y:S02]  /*03e0*/  UISETP.GT.U32.AND UP0, UPT, UR12, UR7, UPT ;  /* 0x000000070c00728c */ /* 0x000fe4000bf04070 */
[----:B------:R-:W-:-:S11]  /*03f0*/  UISETP.GE.U32.AND UP1, UPT, UR4, UR12, UPT ;  /* 0x0000000c0400728c */ /* 0x000fd6000bf26070 */
[----:B------:R-:W-:Y:S02]  /*0400*/  @UP1 UIADD3 UR5, UPT, UPT, UR5, 0x1, URZ ;  /* 0x0000000105051890 */ /* 0x000fe4000fffe0ff */
[----:B------:R-:W-:Y:S01]  /*0410*/  @!UP2 ULOP3.LUT UR5, URZ, UR12, URZ, 0x33, !UPT ;  /* 0x0000000cff05a292 */ /* 0x000fe2000f8e33ff */
[----:B----4-:R-:W-:Y:S02]  /*0420*/  IMAD R11, R7, R0, R9 ;  /* 0x00000000070b7224 */ /* 0x010fe400078e0209 */
[----:B------:R-:W-:Y:S01]  /*0430*/  IMAD.MOV.U32 R7, RZ, RZ, RZ ;  /* 0x000000ffff077224 */ /* 0x000fe200078e00ff */
[----:B0-----:R-:W-:Y:S08]  /*0440*/  BRA.U UP0, `(.L_x_0) ;  /* 0x00000015000c7547 */ /* 0x001ff0000b800000 */
[----:B------:R-:W0:Y:S02]  /*0450*/  LDC.64 R8, c[0x0][0x3a0] ;  /* 0x0000e800ff087b82 */ /* 0x000e240000000a00 */
[----:B0-----:R-:W-:-:S06]  /*0460*/  IMAD.WIDE R8, R4, 0x4, R8 ;  /* 0x0000000404087825 */ /* 0x001fcc00078e0208 */
[----:B------:R-:W2:Y:S01]  /*0470*/  LDG.E.CONSTANT R8, desc[UR10][R8.64] ;  /* 0x0000000a08087981 */ /* 0x000ea2000c1e9900 */
[----:B------:R-:W-:Y:S01]  /*0480*/  UISETP.GE.U32.AND UP0, UPT, UR5, 0x4, UPT ;  /* 0x000000040500788c */ /* 0x000fe2000bf06070 */
[----:B------:R-:W-:Y:S02]  /*0490*/  IMAD R11, R11, UR8, RZ ;  /* 0x000000080b0b7c24 */ /* 0x000fe4000f8e02ff */
[----:B------:R-:W-:Y:S02]  /*04a0*/  IMAD.SHL.U32 R26, R6, 0x10, RZ ;  /* 0x00000010061a7824 */ /* 0x000fe400078e00ff */
[----:B------:R-:W-:Y:S02]  /*04b0*/  IMAD.MOV.U32 R17, RZ, RZ, RZ ;  /* 0x000000ffff117224 */ /* 0x000fe400078e00ff */
[----:B------:R-:W-:Y:S01]  /*04c0*/  IMAD.MOV.U32 R7, RZ, RZ, RZ ;  /* 0x000000ffff077224 */ /* 0x000fe200078e00ff */
[----:B------:R-:W-:-:S04]  /*04d0*/  IADD3 R3, P1, PT, R11, R26, RZ ;  /* 0x0000001a0b037210 */ /* 0x000fc80007f3e0ff */
[----:B------:R-:W-:Y:S01]  /*04e0*/  LEA.HI.X.SX32 R0, R11, RZ, 0x1, P1 ;  /* 0x000000ff0b007211 */ /* 0x000fe200008f0eff */
[----:B--2---:R-:W-:-:S05]  /*04f0*/  IMAD R13, R8, UR8, RZ ;  /* 0x00000008080d7c24 */ /* 0x004fca000f8e02ff */
[----:B------:R-:W-:-:S04]  /*0500*/  IADD3 R5, P0, PT, R13, R26, RZ ;  /* 0x0000001a0d057210 */ /* 0x000fc80007f1e0ff */
[----:B------:R-:W-:Y:S01]  /*0510*/  LEA.HI.X.SX32 R2, R13, RZ, 0x1, P0 ;  /* 0x000000ff0d027211 */ /* 0x000fe200000f0eff */
[----:B------:R-:W-:Y:S08]  /*0520*/  BRA.U !UP0, `(.L_x_1) ;  /* 0x0000000d088c7547 */ /* 0x000ff0000b800000 */
[----:B------:R-:W0:Y:S01]  /*0530*/  LDC.64 R16, c[0x0][0x380] ;  /* 0x0000e000ff107b82 */ /* 0x000e220000000a00 */
[C---:B------:R-:W-:Y:S02]  /*0540*/  VIADD R7, R26.reuse, 0x10 ;  /* 0x000000101a077836 */ /* 0x040fe40000000000 */
[----:B------:R-:W-:-:S03]  /*0550*/  VIADD R25, R26, UR12 ;  /* 0x0000000c1a197c36 */ /* 0x000fc60008000000 */
[----:B------:R-:W-:Y:S01]  /*0560*/  ISETP.GT.AND P0, PT, R7, UR8, PT ;  /* 0x0000000807007c0c */ /* 0x000fe2000bf04270 */
[----:B------:R-:W-:Y:S01]  /*0570*/  VIADD R7, R25, 0x10 ;  /* 0x0000001019077836 */ /* 0x000fe20000000000 */
[----:B------:R-:W1:Y:S08]  /*0580*/  LDC.64 R20, c[0x0][0x388] ;  /* 0x0000e200ff147b82 */ /* 0x000e700000000a00 */
[----:B------:R-:W2:Y:S03]  /*0590*/  LDC.64 R10, c[0x0][0x380] ;  /* 0x0000e000ff0a7b82 */ /* 0x000ea60000000a00 */
[----:B0-----:R-:W-:-:S05]  /*05a0*/  @!P0 IADD3 R16, P1, PT, R5, R16, RZ ;  /* 0x0000001005108210 */ /* 0x001fca0007f3e0ff */
[----:B------:R-:W0:Y:S01]  /*05b0*/  LDC.64 R8, c[0x0][0x388] ;  /* 0x0000e200ff087b82 */ /* 0x000e220000000a00 */
[----:B------:R-:W-:Y:S01]  /*05c0*/  @!P0 IMAD.X R17, R2, 0x1, R17, P1 ;  /* 0x0000000102118824 */ /* 0x000fe200008e0611 */
[----:B-1----:R-:W-:-:S05]  /*05d0*/  @!P0 IADD3 R20, P2, PT, R3, R20, RZ ;  /* 0x0000001403148210 */ /* 0x002fca0007f5e0ff */
[----:B------:R-:W3:Y:S01]  /*05e0*/  @!P0 LDG.E.128.CONSTANT R16, desc[UR10][R16.64] ;  /* 0x0000000a10108981 */ /* 0x000ee2000c1e9d00 */
[----:B------:R-:W-:-:S06]  /*05f0*/  @!P0 IMAD.X R21, R0, 0x1, R21, P2 ;  /* 0x0000000100158824 */ /* 0x000fcc00010e0615 */
[----:B------:R-:W3:Y:S01]  /*0600*/  @!P0 LDG.E.128.CONSTANT R20, desc[UR10][R20.64] ;  /* 0x0000000a14148981 */ /* 0x000ee2000c1e9d00 */
[----:B------:R-:W-:Y:S01]  /*0610*/  ISETP.GT.AND P1, PT, R7, UR8, PT ;  /* 0x0000000807007c0c */ /* 0x000fe2000bf24270 */
[----:B------:R-:W-:-:S04]  /*0620*/  IMAD.U32 R7, RZ, RZ, UR6 ;  /* 0x00000006ff077e24 */ /* 0x000fc8000f8e00ff */
[----:B------:R-:W-:-:S08]  /*0630*/  IMAD R24, R7, 0x20, R26 ;  /* 0x0000002007187824 */ /* 0x000fd000078e021a */
[----:B------:R-:W-:Y:S01]  /*0640*/  VOTEU.ALL UP0, P1 ;  /* 0x0000000000ff7886 */ /* 0x000fe20000800000 */
[----:B--2---:R-:W-:Y:S01]  /*0650*/  @!P1 IADD3 R12, P2, P3, R5, UR12, R10 ;  /* 0x0000000c050c9c10 */ /* 0x004fe2000fb5e00a */
[----:B------:R-:W-:-:S03]  /*0660*/  VIADD R7, R24, 0x10 ;  /* 0x0000001018077836 */ /* 0x000fc60000000000 */
[----:B------:R-:W-:Y:S02]  /*0670*/  @!UP0 USHF.R.S32.HI UR4, URZ, 0x1f, UR12 ;  /* 0x0000001fff048899 */ /* 0x000fe4000801140c */
[----:B0-----:R-:W-:-:S04]  /*0680*/  @!P1 IADD3 R8, P4, P5, R3, UR12, R8 ;  /* 0x0000000c03089c10 */ /* 0x001fc8000fd9e008 */
[----:B------:R-:W-:Y:S02]  /*0690*/  @!P1 IADD3.X R13, PT, PT, R2, UR4, R11, P2, P3 ;  /* 0x00000004020d9c10 */ /* 0x000fe400097e640b */
[----:B------:R-:W-:Y:S02]  /*06a0*/  ISETP.GT.AND P2, PT, R7, UR8, PT ;  /* 0x0000000807007c0c */ /* 0x000fe4000bf44270 */
[----:B------:R-:W-:Y:S02]  /*06b0*/  @!P1 IADD3.X R9, PT, PT, R0, UR4, R9, P4, P5 ;  /* 0x0000000400099c10 */ /* 0x000fe4000a7ea409 */
[----:B------:R-:W2:Y:S04]  /*06c0*/  @!P1 LDG.E.128.CONSTANT R12, desc[UR10][R12.64] ;  /* 0x0000000a0c0c9981 */ /* 0x000ea8000c1e9d00 */
[----:B------:R-:W2:Y:S01]  /*06d0*/  @!P1 LDG.E.128.CONSTANT R8, desc[UR10][R8.64] ;  /* 0x0000000a08089981 */ /* 0x000ea2000c1e9d00 */
[----:B------:R-:W-:-:S04]  /*06e0*/  USHF.L.U32 UR7, UR6, 0x5, URZ ;  /* 0x0000000506077899 */ /* 0x000fc800080006ff */
[----:B------:R-:W-:-:S05]  /*06f0*/  VOTEU.ALL UP0, P2 ;  /* 0x0000000000ff7886 */ /* 0x000fca0001000000 */
[----:B------:R-:W-:Y:S01]  /*0700*/  @!UP0 USHF.R.S32.HI UR4, URZ, 0x1f, UR7 ;  /* 0x0000001fff048899 */ /* 0x000fe20008011407 */
[----:B---3--:R-:W-:Y:S02]  /*0710*/  @!P0 LOP3.LUT R7, R20, R16, RZ, 0x3c, !PT ;  /* 0x0000001014078212 */ /* 0x008fe400078e3cff */
[----:B------:R-:W-:Y:S02]  /*0720*/  @!P0 LOP3.LUT R27, R21, R17, RZ, 0x3c, !PT ;  /* 0x00000011151b8212 */ /* 0x000fe400078e3cff */
[----:B------:R-:W0:Y:S08]  /*0730*/  LDC.64 R16, c[0x0][0x380] ;  /* 0x0000e000ff107b82 */ /* 0x000e300000000a00 */
[----:B------:R-:W1:Y:S01]  /*0740*/  LDC.64 R20, c[0x0][0x388] ;  /* 0x0000e200ff147b82 */ /* 0x000e620000000a00 */
[----:B------:R-:W-:-:S02]  /*0750*/  @!P0 LOP3.LUT R28, R22, R18, RZ, 0x3c, !PT ;  /* 0x00000012161c8212 */ /* 0x000fc400078e3cff */
[----:B------:R-:W-:Y:S02]  /*0760*/  @!P0 LOP3.LUT R29, R23, R19, RZ, 0x3c, !PT ;  /* 0x00000013171d8212 */ /* 0x000fe400078e3cff */
[----:B0-----:R-:W-:-:S04]  /*0770*/  @!P2 IADD3 R16, P3, P4, R5, UR7, R16 ;  /* 0x000000070510ac10 */ /* 0x001fc8000fc7e010 */
[----:B------:R-:W-:Y:S02]  /*0780*/  @!P2 IADD3.X R17, PT, PT, R2, UR4, R17, P3, P4 ;  /* 0x000000040211ac10 */ /* 0x000fe40009fe8411 */
[----:B-1----:R-:W-:-:S04]  /*0790*/  @!P2 IADD3 R20, P5, P6, R3, UR7, R20 ;  /* 0x000000070314ac10 */ /* 0x002fc8000febe014 */
[----:B------:R-:W3:Y:S01]  /*07a0*/  @!P2 LDG.E.128.CONSTANT R16, desc[UR10][R16.64] ;  /* 0x0000000a1010a981 */ /* 0x000ee2000c1e9d00 */
[----:B------:R-:W-:-:S06]  /*07b0*/  @!P2 IADD3.X R21, PT, PT, R0, UR4, R21, P5, P6 ;  /* 0x000000040015ac10 */ /* 0x000fcc000afec415 */
[----:B------:R-:W3:Y:S01]  /*07c0*/  @!P2 LDG.E.128.CONSTANT R20, desc[UR10][R20.64] ;  /* 0x0000000a1414a981 */ /* 0x000ee2000c1e9d00 */
[----:B--2---:R-:W-:Y:S01]  /*07d0*/  @!P1 LOP3.LUT R8, R8, R12, RZ, 0x3c, !PT ;  /* 0x0000000c08089212 */ /* 0x004fe200078e3cff */
[----:B------:R-:W-:Y:S01]  /*07e0*/  @!P0 POPC R7, R7 ;  /* 0x0000000700078309 */ /* 0x000fe20000000000 */
[----:B------:R-:W-:-:S07]  /*07f0*/  @!P1 LOP3.LUT R9, R9, R13, RZ, 0x3c, !PT ;  /* 0x0000000d09099212 */ /* 0x000fce00078e3cff */
[----:B------:R-:W-:Y:S08]  /*0800*/  @!P0 POPC R12, R27 ;  /* 0x0000001b000c8309 */ /* 0x000ff00000000000 */
[----:B------:R-:W0:Y:S08]  /*0810*/  @!P0 POPC R28, R28 ;  /* 0x0000001c001c8309 */ /* 0x000e300000000000 */
[----:B------:R-:W1:Y:S01]  /*0820*/  @!P0 POPC R29, R29 ;  /* 0x0000001d001d8309 */ /* 0x000e620000000000 */
[----:B------:R-:W-:-:S07]  /*0830*/  @!P1 LOP3.LUT R10, R10, R14, RZ, 0x3c, !PT ;  /* 0x0000000e0a0a9212 */ /* 0x000fce00078e3cff */
[----:B------:R-:W-:Y:S01]  /*0840*/  @!P1 POPC R8, R8 ;  /* 0x0000000800089309 */ /* 0x000fe20000000000 */
[----:B0-----:R-:W-:-:S07]  /*0850*/  @!P0 IADD3 R12, PT, PT, R28, R7, R12 ;  /* 0x000000071c0c8210 */ /* 0x001fce0007ffe00c */
[----:B------:R-:W0:Y:S01]  /*0860*/  @!P1 POPC R9, R9 ;  /* 0x0000000900099309 */ /* 0x000e220000000000 */
[----:B------:R-:W-:Y:S01]  /*0870*/  @!P1 LOP3.LUT R11, R11, R15, RZ, 0x3c, !PT ;  /* 0x0000000f0b0b9212 */ /* 0x000fe200078e3cff */
[----:B------:R-:W-:Y:S02]  /*0880*/  IMAD.U32 R15, RZ, RZ, UR6 ;  /* 0x00000006ff0f7e24 */ /* 0x000fe4000f8e00ff */
[----:B------:R-:W-:Y:S02]  /*0890*/  IMAD.MOV.U32 R7, RZ, RZ, RZ ;  /* 0x000000ffff077224 */ /* 0x000fe400078e00ff */
[----:B-1----:R-:W-:Y:S02]  /*08a0*/  @!P0 IMAD.IADD R7, R29, 0x1, R12 ;  /* 0x000000011d078824 */ /* 0x002fe400078e020c */
[----:B------:R-:W-:Y:S08]  /*08b0*/  @!P1 POPC R10, R10 ;  /* 0x0000000a000a9309 */ /* 0x000ff00000000000 */
[----:B------:R-:W1:Y:S01]  /*08c0*/  @!P1 POPC R11, R11 ;  /* 0x0000000b000b9309 */ /* 0x000e620000000000 */
[----:B0-----:R-:W-:Y:S01]  /*08d0*/  @!P1 IADD3 R8, PT, PT, R9, R8, R7 ;  /* 0x0000000809089210 */ /* 0x001fe20007ffe007 */
[----:B------:R-:W-:Y:S01]  /*08e0*/  UMOV UR9, 0x30 ;  /* 0x0000003000097882 */ /* 0x000fe20000000000 */
[----:B------:R-:W-:Y:S01]  /*08f0*/  ULOP3.LUT UR4, UR5, 0xfffffffc, URZ, 0xc0, !UPT ;  /* 0xfffffffc05047892 */ /* 0x000fe2000f8ec0ff */
[----:B------:R-:W-:Y:S01]  /*0900*/  BSSY.RECONVERGENT B0, `(.L_x_2) ;  /* 0x000002a000007945 */ /* 0x000fe20003800200 */
[----:B------:R-:W-:-:S02]  /*0910*/  UIADD3 UR13, UPT, UPT, UR12, 0x10, URZ ;  /* 0x000000100c0d7890 */ /* 0x000fc4000fffe0ff */
[----:B------:R-:W-:Y:S02]  /*0920*/  UIADD3 UR7, UPT, UPT, UR7, 0x10, URZ ;  /* 0x0000001007077890 */ /* 0x000fe4000fffe0ff */
[----:B------:R-:W-:Y:S01]  /*0930*/  UIMAD UR6, UR6, UR9, 0x10 ;  /* 0x00000010060674a4 */ /* 0x000fe2000f8e0209 */
[----:B-1----:R-:W-:Y:S02]  /*0940*/  @!P1 IADD3 R7, PT, PT, R11, R8, R10 ;  /* 0x000000080b079210 */ /* 0x002fe40007ffe00a */
[----:B---3--:R-:W-:Y:S01]  /*0950*/  @!P2 LOP3.LUT R14, R20, R16, RZ, 0x3c, !PT ;  /* 0x00000010140ea212 */ /* 0x008fe200078e3cff */
[----:B------:R-:W-:Y:S01]  /*0960*/  IMAD R16, R15, 0x30, R26 ;  /* 0x000000300f107824 */ /* 0x000fe200078e021a */
[----:B------:R-:W-:Y:S02]  /*0970*/  @!P2 LOP3.LUT R17, R21, R17, RZ, 0x3c, !PT ;  /* 0x000000111511a212 */ /* 0x000fe400078e3cff */
[----:B------:R-:W-:Y:S01]  /*0980*/  @!P2 LOP3.LUT R18, R22, R18, RZ, 0x3c, !PT ;  /* 0x000000121612a212 */ /* 0x000fe200078e3cff */
[----:B------:R-:W-:Y:S01]  /*0990*/  VIADD R9, R16, 0x10 ;  /* 0x0000001010097836 */ /* 0x000fe20000000000 */
[----:B------:R-:W-:Y:S01]  /*09a0*/  @!P2 LOP3.LUT R19, R23, R19, RZ, 0x3c, !PT ;  /* 0x000000131713a212 */ /* 0x000fe200078e3cff */
[----:B------:R-:W-:Y:S03]  /*09b0*/  @!P2 POPC R14, R14 ;  /* 0x0000000e000ea309 */ /* 0x000fe60000000000 */
[----:B------:R-:W-:-:S05]  /*09c0*/  ISETP.GT.AND P0, PT, R9, UR8, PT ;  /* 0x0000000809007c0c */ /* 0x000fca000bf04270 */
[----:B------:R-:W0:Y:S08]  /*09d0*/  @!P2 POPC R13, R17 ;  /* 0x00000011000da309 */ /* 0x000e300000000000 */
[----:B------:R-:W-:Y:S08]  /*09e0*/  @!P2 POPC R18, R18 ;  /* 0x000000120012a309 */ /* 0x000ff00000000000 */
[----:B------:R-:W1:Y:S01]  /*09f0*/  @!P2 POPC R19, R19 ;  /* 0x000000130013a309 */ /* 0x000e620000000000 */
[----:B0-----:R-:W-:-:S04]  /*0a00*/  @!P2 IADD3 R13, PT, PT, R13, R14, R7 ;  /* 0x0000000e0d0da210 */ /* 0x001fc80007ffe007 */
[----:B-1----:R-:W-:Y:S01]  /*0a10*/  @!P2 IADD3 R7, PT, PT, R19, R13, R18 ;  /* 0x0000000d1307a210 */ /* 0x002fe20007ffe012 */
[----:B------:R-:W-:Y:S06]  /*0a20*/  @P0 BRA `(.L_x_3) ;  /* 0x00000000005c0947 */ /* 0x000fec0003800000 */
[----:B------:R-:W0:Y:S01]  /*0a30*/  LDCU.128 UR16, c[0x0][0x380] ;  /* 0x00007000ff1077ac */ /* 0x000e220008000c00 */
[----:B------:R-:W-:-:S04]  /*0a40*/  UIADD3 UR9, UPT, UPT, UR6, -0x10, URZ ;  /* 0xfffffff006097890 */ /* 0x000fc8000fffe0ff */
[----:B------:R-:W-:Y:S01]  /*0a50*/  USHF.R.S32.HI UR14, URZ, 0x1f, UR9 ;  /* 0x0000001fff0e7899 */ /* 0x000fe20008011409 */
[----:B0-----:R-:W-:Y:S02]  /*0a60*/  IMAD.U32 R8, RZ, RZ, UR16 ;  /* 0x00000010ff087e24 */ /* 0x001fe4000f8e00ff */
[----:B------:R-:W-:Y:S02]  /*0a70*/  IMAD.U32 R12, RZ, RZ, UR18 ;  /* 0x00000012ff0c7e24 */ /* 0x000fe4000f8e00ff */
[----:B------:R-:W-:Y:S01]  /*0a80*/  IMAD.U32 R9, RZ, RZ, UR17 ;  /* 0x00000011ff097e24 */ /* 0x000fe2000f8e00ff */
[----:B------:R-:W-:Y:S01]  /*0a90*/  IADD3 R8, P0, P1, R5, UR9, R8 ;  /* 0x0000000905087c10 */ /* 0x000fe2000f91e008 */
[----:B------:R-:W-:Y:S01]  /*0aa0*/  IMAD.U32 R11, RZ, RZ, UR19 ;  /* 0x00000013ff0b7e24 */ /* 0x000fe2000f8e00ff */
[----:B------:R-:W-:Y:S02]  /*0ab0*/  IADD3 R12, P2, P3, R3, UR9, R12 ;  /* 0x00000009030c7c10 */ /* 0x000fe4000fb5e00c */
[----:B------:R-:W-:-:S02]  /*0ac0*/  IADD3.X R9, PT, PT, R2, UR14, R9, P0, P1 ;  /* 0x0000000e02097c10 */ /* 0x000fc400087e2409 */
[----:B------:R-:W-:-:S04]  /*0ad0*/  IADD3.X R13, PT, PT, R0, UR14, R11, P2, P3 ;  /* 0x0000000e000d7c10 */ /* 0x000fc800097e640b */
[----:B------:R-:W2:Y:S04]  /*0ae0*/  LDG.E.128.CONSTANT R8, desc[UR10][R8.64] ;  /* 0x0000000a08087981 */ /* 0x000ea8000c1e9d00 */
[----:B------:R-:W2:Y:S02]  /*0af0*/  LDG.E.128.CONSTANT R12, desc[UR10][R12.64] ;  /* 0x0000000a0c0c7981 */ /* 0x000ea4000c1e9d00 */
[----:B--2---:R-:W-:Y:S02]  /*0b00*/  LOP3.LUT R18, R13, R9, RZ, 0x3c, !PT ;  /* 0x000000090d127212 */ /* 0x004fe400078e3cff */
[----:B------:R-:W-:Y:S02]  /*0b10*/  LOP3.LUT R17, R12, R8, RZ, 0x3c, !PT ;  /* 0x000000080c117212 */ /* 0x000fe400078e3cff */
[----:B------:R-:W-:-:S02]  /*0b20*/  LOP3.LUT R10, R14, R10, RZ, 0x3c, !PT ;  /* 0x0000000a0e0a7212 */ /* 0x000fc400078e3cff */
[----:B------:R-:W-:Y:S01]  /*0b30*/  LOP3.LUT R11, R15, R11, RZ, 0x3c, !PT ;  /* 0x0000000b0f0b7212 */ /* 0x000fe200078e3cff */
[----:B------:R-:W-:Y:S08]  /*0b40*/  POPC R20, R17 ;  /* 0x0000001100147309 */ /* 0x000ff00000000000 */
[----:B------:R-:W0:Y:S08]  /*0b50*/  POPC R18, R18 ;  /* 0x0000001200127309 */ /* 0x000e300000000000 */
[----:B------:R-:W-:Y:S01]  /*0b60*/  POPC R10, R10 ;  /* 0x0000000a000a7309 */ /* 0x000fe20000000000 */
[----:B0-----:R-:W-:-:S07]  /*0b70*/  IADD3 R7, PT, PT, R18, R20, R7 ;  /* 0x0000001412077210 */ /* 0x001fce0007ffe007 */
[----:B------:R-:W0:Y:S02]  /*0b80*/  POPC R11, R11 ;  /* 0x0000000b000b7309 */ /* 0x000e240000000000 */
[----:B0-----:R-:W-:-:S07]  /*0b90*/  IADD3 R7, PT, PT, R11, R7, R10 ;  /* 0x000000070b077210 */ /* 0x001fce0007ffe00a */
.L_x_3:
[----:B------:R-:W-:Y:S05]  /*0ba0*/  BSYNC.RECONVERGENT B0 ;  /* 0x0000000000007941 */ /* 0x000fea0003800200 */
.L_x_2:
[----:B------:R-:W0:Y:S01]  /*0bb0*/  LDC R21, c[0x0][0x360] ;  /* 0x0000d800ff157b82 */ /* 0x000e220000000800 */
[----:B------:R-:W-:Y:S02]  /*0bc0*/  UIADD3 UR4, UPT, UPT, -UR4, 0x4, URZ ;  /* 0x0000000404047890 */ /* 0x000fe4000fffe1ff */
[----:B------:R-:W-:Y:S02]  /*0bd0*/  ULOP3.LUT UR9, UR5, 0x7ffffffc, URZ, 0xc0, !UPT ;  /* 0x7ffffffc05097892 */ /* 0x000fe4000f8ec0ff */
[----:B------:R-:W-:-:S04]  /*0be0*/  UISETP.NE.AND UP0, UPT, UR4, URZ, UPT ;  /* 0x000000ff0400728c */ /* 0x000fc8000bf05270 */
[----:B------:R-:W-:Y:S02]  /*0bf0*/  IMAD.U32 R17, RZ, RZ, UR9 ;  /* 0x00000009ff117e24 */ /* 0x000fe4000f8e00ff */
[C---:B0-----:R-:W-:Y:S01]  /*0c00*/  IMAD R20, R21.reuse, 0x40, R25 ;  /* 0x0000004015147824 */ /* 0x041fe200078e0219 */
[C---:B------:R-:W-:Y:S01]  /*0c10*/  LEA R23, R21.reuse, UR13, 0x6 ;  /* 0x0000000d15177c11 */ /* 0x040fe2000f8e30ff */
[C---:B------:R-:W-:Y:S01]  /*0c20*/  IMAD R26, R21.reuse, 0x40, R26 ;  /* 0x00000040151a7824 */ /* 0x040fe200078e021a */
[C---:B------:R-:W-:Y:S01]  /*0c30*/  LEA R8, R21.reuse, 0x10, 0x6 ;  /* 0x0000001015087811 */ /* 0x040fe200078e30ff */
[C---:B------:R-:W-:Y:S01]  /*0c40*/  IMAD R19, R21.reuse, 0x40, R24 ;  /* 0x0000004015137824 */ /* 0x040fe200078e0218 */
[C---:B------:R-:W-:Y:S01]  /*0c50*/  LEA R22, R21.reuse, UR7, 0x6 ;  /* 0x0000000715167c11 */ /* 0x040fe2000f8e30ff */
[C---:B------:R-:W-:Y:S01]  /*0c60*/  IMAD R18, R21.reuse, 0x40, R16 ;  /* 0x0000004015127824 */ /* 0x040fe200078e0210 */
[----:B------:R-:W-:Y:S01]  /*0c70*/  LEA R21, R21, UR6, 0x6 ;  /* 0x0000000615157c11 */ /* 0x000fe2000f8e30ff */
[----:B------:R-:W-:Y:S06]  /*0c80*/  BRA.U !UP0, `(.L_x_1) ;  /* 0x0000000508b47547 */ /* 0x000fec000b800000 */
[----:B------:R-:W-:Y:S01]  /*0c90*/  IMAD.MOV.U32 R17, RZ, RZ, R26 ;  /* 0x000000ffff117224 */ /* 0x000fe200078e001a */
[----:B------:R-:W0:Y:S01]  /*0ca0*/  LDCU UR8, c[0x0][0x3a8] ;  /* 0x00007500ff0877ac */ /* 0x000e220008000800 */
[----:B------:R-:W-:Y:S01]  /*0cb0*/  IMAD.MOV.U32 R16, RZ, RZ, R8 ;  /* 0x000000ffff107224 */ /* 0x000fe200078e0008 */
[----:B------:R-:W1:Y:S06]  /*0cc0*/  LDCU.128 UR16, c[0x0][0x380] ;  /* 0x00007000ff1077ac */ /* 0x000e6c0008000c00 */
.L_x_12:
[----:B------:R-:W-:Y:S01]  /*0cd0*/  VIADD R11, R17, 0x10 ;  /* 0x00000010110b7836 */ /* 0x000fe20000000000 */
[----:B------:R-:W-:Y:S01]  /*0ce0*/  BSSY.RECONVERGENT B0, `(.L_x_4) ;  /* 0x000001b000007945 */ /* 0x000fe20003800200 */
[----:B------:R-:W-:Y:S02]  /*0cf0*/  VIADD R10, R20, 0x10 ;  /* 0x00000010140a7836 */ /* 0x000fe40000000000 */
[----:B------:R-:W-:Y:S01]  /*0d00*/  VIADD R9, R19, 0x10 ;  /* 0x0000001013097836 */ /* 0x000fe20000000000 */
[----:B0-----:R-:W-:Y:S01]  /*0d10*/  ISETP.GT.AND P3, PT, R11, UR8, PT ;  /* 0x000000080b007c0c */ /* 0x001fe2000bf64270 */
[----:B------:R-:W-:Y:S01]  /*0d20*/  VIADD R8, R18, 0x10 ;  /* 0x0000001012087836 */ /* 0x000fe20000000000 */
[----:B------:R-:W-:Y:S02]  /*0d30*/  ISETP.GT.AND P0, PT, R10, UR8, PT ;  /* 0x000000080a007c0c */ /* 0x000fe4000bf04270 */
[----:B------:R-:W-:Y:S02]  /*0d40*/  ISETP.GT.AND P1, PT, R9, UR8, PT ;  /* 0x0000000809007c0c */ /* 0x000fe4000bf24270 */
[----:B------:R-:W-:-:S07]  /*0d50*/  ISETP.GT.AND P2, PT, R8, UR8, PT ;  /* 0x0000000808007c0c */ /* 0x000fce000bf44270 */
[----:B------:R-:W-:Y:S06]  /*0d60*/  @P3 BRA `(.L_x_5) ;  /* 0x0000000000483947 */ /* 0x000fec0003800000 */
[----:B------:R-:W-:-:S05]  /*0d70*/  VIADD R12, R16, 0xfffffff0 ;  /* 0xfffffff0100c7836 */ /* 0x000fca0000000000 */
[--C-:B------:R-:W-:Y:S02]  /*0d80*/  SHF.R.S32.HI R11, RZ, 0x1f, R12.reuse ;  /* 0x0000001fff0b7819 */ /* 0x100fe4000001140c */
[--C-:B-1----:R-:W-:Y:S02]  /*0d90*/  IADD3 R8, P3, P4, R5, UR16, R12.reuse ;  /* 0x0000001005087c10 */ /* 0x102fe4000fc7e00c */
[----:B------:R-:W-:Y:S02]  /*0da0*/  IADD3 R12, P5, P6, R3, UR18, R12 ;  /* 0x00000012030c7c10 */ /* 0x000fe4000febe00c */
[--C-:B------:R-:W-:Y:S02]  /*0db0*/  IADD3.X R9, PT, PT, R2, UR17, R11.reuse, P3, P4 ;  /* 0x0000001102097c10 */ /* 0x100fe40009fe840b */
        /* <DEDUP_REMOVED lines=13> */
.L_x_5:
[----:B-1----:R-:W-:Y:S05]  /*0e90*/  BSYNC.RECONVERGENT B0 ;  /* 0x0000000000007941 */ /* 0x002fea0003800200 */
.L_x_4:
[----:B------:R-:W-:Y:S04]  /*0ea0*/  BSSY.RECONVERGENT B0, `(.L_x_6) ;  /* 0x0000014000007945 */ /* 0x000fe80003800200 */
[----:B------:R-:W-:Y:S05]  /*0eb0*/  @P0 BRA `(.L_x_7) ;  /* 0x0000000000480947 */ /* 0x000fea0003800000 */
[----:B------:R-:W-:-:S05]  /*0ec0*/  VIADD R12, R23, 0xfffffff0 ;  /* 0xfffffff0170c7836 */ /* 0x000fca0000000000 */
[--C-:B------:R-:W-:Y:S02]  /*0ed0*/  SHF.R.S32.HI R11, RZ, 0x1f, R12.reuse ;  /* 0x0000001fff0b7819 */ /* 0x100fe4000001140c */
[--C-:B------:R-:W-:Y:S02]  /*0ee0*/  IADD3 R8, P0, P3, R5, UR16, R12.reuse ;  /* 0x0000001005087c10 */ /* 0x100fe4000fb1e00c */
        /* <DEDUP_REMOVED lines=15> */
.L_x_7:
[----:B------:R-:W-:Y:S05]  /*0fe0*/  BSYNC.RECONVERGENT B0 ;  /* 0x0000000000007941 */ /* 0x000fea0003800200 */
.L_x_6:
        /* <DEDUP_REMOVED lines=20> */
.L_x_9:
[----:B------:R-:W-:Y:S05]  /*1130*/  BSYNC.RECONVERGENT B0 ;  /* 0x0000000000007941 */ /* 0x000fea0003800200 */
.L_x_8:
        /* <DEDUP_REMOVED lines=20> */
.L_x_11:
[----:B------:R-:W-:Y:S05]  /*1280*/  BSYNC.RECONVERGENT B0 ;  /* 0x0000000000007941 */ /* 0x000fea0003800200 */
.L_x_10:
[----:B------:R-:W0:Y:S01]  /*1290*/  LDC R8, c[0x0][0x360] ;  /* 0x0000d800ff087b82 */ /* 0x000e220000000800 */
[----:B------:R-:W-:-:S04]  /*12a0*/  UIADD3 UR4, UPT, UPT, UR4, 0x4, URZ ;  /* 0x0000000404047890 */ /* 0x000fc8000fffe0ff */
[----:B------:R-:W-:Y:S01]  /*12b0*/  UISETP.NE.AND UP0, UPT, UR4, URZ, UPT ;  /* 0x000000ff0400728c */ /* 0x000fe2000bf05270 */
[C---:B0-----:R-:W-:Y:S02]  /*12c0*/  IMAD R23, R8.reuse, 0x40, R23 ;  /* 0x0000004008177824 */ /* 0x041fe400078e0217 */
[C---:B------:R-:W-:Y:S02]  /*12d0*/  IMAD R22, R8.reuse, 0x40, R22 ;  /* 0x0000004008167824 */ /* 0x040fe400078e0216 */
[C---:B------:R-:W-:Y:S02]  /*12e0*/  IMAD R21, R8.reuse, 0x40, R21 ;  /* 0x0000004008157824 */ /* 0x040fe400078e0215 */
[C---:B------:R-:W-:Y:S02]  /*12f0*/  IMAD R20, R8.reuse, 0x40, R20 ;  /* 0x0000004008147824 */ /* 0x040fe400078e0214 */
[C---:B------:R-:W-:Y:S02]  /*1300*/  IMAD R19, R8.reuse, 0x40, R19 ;  /* 0x0000004008137824 */ /* 0x040fe400078e0213 */
[----:B------:R-:W-:-:S02]  /*1310*/  IMAD R18, R8, 0x40, R18 ;  /* 0x0000004008127824 */ /* 0x000fc400078e0212 */
[C---:B------:R-:W-:Y:S02]  /*1320*/  IMAD R17, R8.reuse, 0x40, R17 ;  /* 0x0000004008117824 */ /* 0x040fe400078e0211 */
[----:B------:R-:W-:Y:S01]  /*1330*/  IMAD R16, R8, 0x40, R16 ;  /* 0x0000004008107824 */ /* 0x000fe200078e0210 */
[----:B------:R-:W-:Y:S06]  /*1340*/  BRA.U UP0, `(.L_x_12) ;  /* 0xfffffff900607547 */ /* 0x000fec000b83ffff */
[----:B------:R-:W-:-:S07]  /*1350*/  IMAD.U32 R17, RZ, RZ, UR9 ;  /* 0x00000009ff117e24 */ /* 0x000fce000f8e00ff */
.L_x_1:
[----:B------:R-:W-:-:S09]  /*1360*/  ULOP3.LUT UP0, UR4, UR5, 0x3, URZ, 0xc0, !UPT ;  /* 0x0000000305047892 */ /* 0x000fd2000f80c0ff */
[----:B------:R-:W-:Y:S05]  /*1370*/  BRA.U !UP0, `(.L_x_0) ;  /* 0x0000000508407547 */ /* 0x000fea000b800000 */
[----:B------:R-:W-:-:S09]  /*1380*/  UISETP.NE.AND UP0, UPT, UR4, 0x1, UPT ;  /* 0x000000010400788c */ /* 0x000fd2000bf05270 */
[----:B------:R-:W-:Y:S05]  /*1390*/  BRA.U !UP0, `(.L_x_13) ;  /* 0x0000000108c87547 */ /* 0x000fea000b800000 */
[----:B------:R-:W-:Y:S01]  /*13a0*/  IMAD R16, R17, UR12, RZ ;  /* 0x0000000c11107c24 */ /* 0x000fe2000f8e02ff */
[----:B------:R-:W-:Y:S03]  /*13b0*/  BSSY.RECONVERGENT B0, `(.L_x_14) ;  /* 0x0000019000007945 */ /* 0x000fe60003800200 */
[----:B------:R-:W-:-:S04]  /*13c0*/  IMAD R8, R6, 0x10, R16 ;  /* 0x0000001006087824 */ /* 0x000fc800078e0210 */
[----:B------:R-:W-:-:S04]  /*13d0*/  VIADD R8, R8, 0x10 ;  /* 0x0000001008087836 */ /* 0x000fc80000000000 */
[C---:B------:R-:W-:Y:S01]  /*13e0*/  VIADD R9, R8.reuse, UR12 ;  /* 0x0000000c08097c36 */ /* 0x040fe20008000000 */
[----:B------:R-:W-:-:S04]  /*13f0*/  ISETP.GT.AND P0, PT, R8, UR8, PT ;  /* 0x0000000808007c0c */ /* 0x000fc8000bf04270 */
[----:B------:R-:W-:-:S09]  /*1400*/  ISETP.GT.AND P1, PT, R9, UR8, PT ;  /* 0x0000000809007c0c */ /* 0x000fd2000bf24270 */
[----:B------:R-:W-:Y:S05]  /*1410*/  @P0 BRA `(.L_x_15) ;  /* 0x0000000000480947 */ /* 0x000fea0003800000 */
[----:B------:R-:W0:Y:S01]  /*1420*/  LDCU.128 UR16, c[0x0][0x380] ;  /* 0x00007000ff1077ac */ /* 0x000e220008000c00 */
[--C-:B------:R-:W-:Y:S02]  /*1430*/  SHF.R.S32.HI R11, RZ, 0x1f, R16.reuse ;  /* 0x0000001fff0b7819 */ /* 0x100fe40000011410 */
[--C-:B0-----:R-:W-:Y:S02]  /*1440*/  IADD3 R8, P0, P2, R5, UR16, R16.reuse ;  /* 0x0000001005087c10 */ /* 0x101fe4000fa1e010 */
        /* <DEDUP_REMOVED lines=15> */
.L_x_15:
[----:B------:R-:W-:Y:S05]  /*1540*/  BSYNC.RECONVERGENT B0 ;  /* 0x0000000000007941 */ /* 0x000fea0003800200 */
.L_x_14:
[----:B------:R-:W-:Y:S04]  /*1550*/  BSSY.RECONVERGENT B0, `(.L_x_16) ;  /* 0x0000015000007945 */ /* 0x000fe80003800200 */
[----:B------:R-:W-:Y:S05]  /*1560*/  @P1 BRA `(.L_x_17) ;  /* 0x00000000004c1947 */ /* 0x000fea0003800000 */
[----:B------:R-:W0:Y:S01]  /*1570*/  LDCU.128 UR16, c[0x0][0x380] ;  /* 0x00007000ff1077ac */ /* 0x000e220008000c00 */
[----:B------:R-:W-:-:S05]  /*1580*/  VIADD R12, R16, UR12 ;  /* 0x0000000c100c7c36 */ /* 0x000fca0008000000 */
        /* <DEDUP_REMOVED lines=17> */
.L_x_17:
[----:B------:R-:W-:Y:S05]  /*16a0*/  BSYNC.RECONVERGENT B0 ;  /* 0x0000000000007941 */ /* 0x000fea0003800200 */
.L_x_16:
[----:B------:R-:W-:-:S07]  /*16b0*/  VIADD R17, R17, 0x2 ;  /* 0x0000000211117836 */ /* 0x000fce0000000000 */
.L_x_13:
[----:B------:R-:W-:-:S04]  /*16c0*/  ULOP3.LUT UR4, UR5, 0x1, URZ, 0xc0, !UPT ;  /* 0x0000000105047892 */ /* 0x000fc8000f8ec0ff */
[----:B------:R-:W-:-:S09]  /*16d0*/  UISETP.NE.U32.AND UP0, UPT, UR4, 0x1, UPT ;  /* 0x000000010400788c */ /* 0x000fd2000bf05070 */
[----:B------:R-:W-:Y:S05]  /*16e0*/  BRA.U UP0, `(.L_x_0) ;  /* 0x0000000100647547 */ /* 0x000fea000b800000 */
[----:B------:R-:W-:Y:S01]  /*16f0*/  IMAD R12, R17, UR12, RZ ;  /* 0x0000000c110c7c24 */ /* 0x000fe2000f8e02ff */
[----:B------:R-:W-:Y:S03]  /*1700*/  BSSY.RECONVERGENT B0, `(.L_x_0) ;  /* 0x0000017000007945 */ /* 0x000fe60003800200 */
[----:B------:R-:W-:-:S04]  /*1710*/  IMAD R8, R6, 0x10, R12 ;  /* 0x0000001006087824 */ /* 0x000fc800078e020c */
[----:B------:R-:W-:-:S05]  /*1720*/  VIADD R8, R8, 0x10 ;  /* 0x0000001008087836 */ /* 0x000fca0000000000 */
[----:B------:R-:W-:-:S13]  /*1730*/  ISETP.GT.AND P0, PT, R8, UR8, PT ;  /* 0x0000000808007c0c */ /* 0x000fda000bf04270 */
        /* <DEDUP_REMOVED lines=19> */
.L_x_18:
[----:B------:R-:W-:Y:S05]  /*1870*/  BSYNC.RECONVERGENT B0 ;  /* 0x0000000000007941 */ /* 0x000fea0003800200 */
.L_x_0:
[----:B------:R-:W0:Y:S01]  /*1880*/  SHFL.DOWN PT, R0, R7, 0x10, 0x1f ;  /* 0x0a001f0007007f89 */ /* 0x000e2200000e0000 */
[----:B------:R-:W-:Y:S01]  /*1890*/  LOP3.LUT P0, RZ, R6, 0x1f, RZ, 0xc0, !PT ;  /* 0x0000001f06ff7812 */ /* 0x000fe2000780c0ff */
[----:B0-----:R-:W-:-:S05]  /*18a0*/  IMAD.IADD R0, R0, 0x1, R7 ;  /* 0x0000000100007824 */ /* 0x001fca00078e0207 */
[----:B------:R-:W0:Y:S02]  /*18b0*/  SHFL.DOWN PT, R3, R0, 0x8, 0x1f ;  /* 0x09001f0000037f89 */ /* 0x000e2400000e0000 */
[----:B0-----:R-:W-:-:S05]  /*18c0*/  IMAD.IADD R3, R0, 0x1, R3 ;  /* 0x0000000100037824 */ /* 0x001fca00078e0203 */
[----:B------:R-:W0:Y:S02]  /*18d0*/  SHFL.DOWN PT, R2, R3, 0x4, 0x1f ;  /* 0x08801f0003027f89 */ /* 0x000e2400000e0000 */
[----:B0-----:R-:W-:-:S05]  /*18e0*/  IMAD.IADD R2, R3, 0x1, R2 ;  /* 0x0000000103027824 */ /* 0x001fca00078e0202 */
[----:B------:R-:W0:Y:S02]  /*18f0*/  SHFL.DOWN PT, R5, R2, 0x2, 0x1f ;  /* 0x08401f0002057f89 */ /* 0x000e2400000e0000 */
[----:B0-----:R-:W-:-:S05]  /*1900*/  IMAD.IADD R5, R2, 0x1, R5 ;  /* 0x0000000102057824 */ /* 0x001fca00078e0205 */
[----:B------:R0:W1:Y:S01]  /*1910*/  SHFL.DOWN PT, R6, R5, 0x1, 0x1f ;  /* 0x08201f0005067f89 */ /* 0x00006200000e0000 */
[----:B------:R-:W-:Y:S05]  /*1920*/  @P0 EXIT ;  /* 0x000000000000094d */ /* 0x000fea0003800000 */
[----:B------:R-:W2:Y:S01]  /*1930*/  S2R R0, SR_LANEID ;  /* 0x0000000000007919 */ /* 0x000ea20000000000 */
[----:B------:R-:W0:Y:S01]  /*1940*/  LDC.64 R2, c[0x0][0x390] ;  /* 0x0000e400ff027b82 */ /* 0x000e220000000a00 */
[----:B-1----:R-:W-:Y:S01]  /*1950*/  IMAD.IADD R6, R5, 0x1, R6 ;  /* 0x0000000105067824 */ /* 0x002fe200078e0206 */
[----:B------:R-:W-:Y:S02]  /*1960*/  VOTEU.ANY UR4, UPT, PT ;  /* 0x0000000000047886 */ /* 0x000fe400038e0100 */
[----:B------:R-:W-:Y:S02]  /*1970*/  UFLO.U32 UR4, UR4 ;  /* 0x00000004000472bd */ /* 0x000fe400080e0000 */
[----:B------:R-:W-:Y:S01]  /*1980*/  CREDUX.MIN.S32 UR5, R6 ;  /* 0x00000000060572cc */ /* 0x000fe20000008200 */
[----:B0-----:R-:W-:-:S12]  /*1990*/  IMAD.WIDE R4, R4, 0x4, R2 ;  /* 0x0000000404047825 */ /* 0x001fd800078e0202 */
[----:B------:R-:W-:Y:S01]  /*19a0*/  IMAD.U32 R3, RZ, RZ, UR5 ;  /* 0x00000005ff037e24 */ /* 0x000fe2000f8e00ff */
[----:B--2---:R-:W-:-:S13]  /*19b0*/  ISETP.EQ.U32.AND P0, PT, R0, UR4, PT ;  /* 0x0000000400007c0c */ /* 0x004fda000bf02070 */
[----:B------:R-:W-:Y:S01]  /*19c0*/  @P0 REDG.E.MIN.S32.STRONG.GPU desc[UR10][R4.64], R3 ;  /* 0x000000030400098e */ /* 0x000fe2000c92e30a */
[----:B------:R-:W-:Y:S05]  /*19d0*/  EXIT ;  /* 0x000000000000794d */ /* 0x000fea0003800000 */
.L_x_19:
[----:B------:R-:W-:-:S00]  /*19e0*/  BRA `(.L_x_19) ;  /* 0xfffffffc00fc7947 */ /* 0x000fc0000383ffff */
[----:B------:R-:W-:-:S00]  /*19f0*/  NOP ;  /* 0x0000000000007918 */ /* 0x000fc00000000000 */
        /* <DEDUP_REMOVED lines=8> */
.L_x_67:


//--------------------- .text._Z23hash_retrieval_kernel_3PKhS0_PiPKiS3_iiii --------------------------
	.section	.text._Z23hash_retrieval_kernel_3PKhS0_PiPKiS3_iiii,"ax",@progbits
	.align	128
        .global         _Z23hash_retrieval_kernel_3PKhS0_PiPKiS3_iiii
        .type           _Z23hash_retrieval_kernel_3PKhS0_PiPKiS3_iiii,@function
        .size           _Z23hash_retrieval_kernel_3PKhS0_PiPKiS3_iiii,(.L_x_68 - _Z23hash_retrieval_kernel_3PKhS0_PiPKiS3_iiii)
        .other          _Z23hash_retrieval_kernel_3PKhS0_PiPKiS3_iiii,@"STO_CUDA_ENTRY STV_DEFAULT"
_Z23hash_retrieval_kernel_3PKhS0_PiPKiS3_iiii:
.text._Z23hash_retrieval_kernel_3PKhS0_PiPKiS3_iiii:
        /* <DEDUP_REMOVED lines=36> */
[----:B-1----:R-:W4:Y:S01]  /*0240*/  LDG.E.CONSTANT R6, desc[UR10][R6.64] ;  /* 0x0000000a06067981 */ /* 0x002f22000c1e9900 */
[----:B--2---:R-:W-:Y:S01]  /*0250*/  USHF.L.U32 UR9, UR6, 0x4, URZ ;  /* 0x0000000406097899 */ /* 0x004fe200080006ff */
[----:B------:R-:W-:Y:S01]  /*0260*/  ISETP.GE.AND P2, PT, R3, RZ, PT ;  /* 0x000000ff0300720c */ /* 0x000fe20003f46270 */
[----:B------:R-:W-:Y:S01]  /*0270*/  UMOV UR4, URZ ;  /* 0x000000ff00047c82 */ /* 0x000fe20008000000 */
[----:B------:R-:W-:Y:S01]  /*0280*/  ISETP.GT.U32.AND P1, PT, R2, R9, PT ;  /* 0x000000090200720c */ /* 0x000fe20003f24070 */
[----:B------:R-:W-:Y:S01]  /*0290*/  UIADD3 UR7, UPT, UPT, URZ, -UR9, URZ ;  /* 0x80000009ff077290 */ /* 0x000fe2000fffe0ff */
[----:B------:R-:W-:Y:S01]  /*02a0*/  IMAD.IADD R2, R9, 0x1, -R2 ;  /* 0x0000000109027824 */ /* 0x000fe200078e0a02 */
[----:B------:R-:W-:-:S03]  /*02b0*/  UISETP.NE.U32.AND UP2, UPT, UR9, URZ, UPT ;  /* 0x000000ff0900728c */ /* 0x000fc6000bf45070 */
[----:B------:R-:W0:Y:S01]  /*02c0*/  I2F.U32.RP R8, UR9 ;  /* 0x0000000900087d06 */ /* 0x000e220008209000 */
[----:B------:R-:W-:-:S05]  /*02d0*/  SEL R9, R2, R9, !P1 ;  /* 0x0000000902097207 */ /* 0x000fca0004800000 */
[----:B------:R-:W-:-:S05]  /*02e0*/  @!P2 IMAD.MOV R9, RZ, RZ, -R9 ;  /* 0x000000ffff09a224 */ /* 0x000fca00078e0a09 */
[----:B------:R-:W-:Y:S01]  /*02f0*/  SEL R9, R4, R9, !P0 ;  /* 0x0000000904097207 */ /* 0x000fe20004000000 */
[----:B0-----:R-:W0:Y:S02]  /*0300*/  MUFU.RCP R8, R8 ;  /* 0x0000000800087308 */ /* 0x001e240000001000 */
[----:B0-----:R-:W-:-:S06]  /*0310*/  VIADD R10, R8, 0xffffffe ;  /* 0x0ffffffe080a7836 */ /* 0x001fcc0000000000 */
[----:B------:R-:W0:Y:S02]  /*0320*/  F2I.FTZ.U32.TRUNC.NTZ R10, R10 ;  /* 0x0000000a000a7305 */ /* 0x000e24000021f000 */
[----:B0-----:R-:W-:-:S13]  /*0330*/  R2UR UR5, R10 ;  /* 0x000000000a0572ca */ /* 0x001fda00000e0000 */
        /* <DEDUP_REMOVED lines=15> */
[----:B------:R-:W-:Y:S08]  /*0430*/  BRA.U UP0, `(.L_x_20) ;  /* 0x0000000d00b87547 */ /* 0x000ff0000b800000 */
[----:B------:R-:W0:Y:S02]  /*0440*/  LDC.64 R8, c[0x0][0x3a0] ;  /* 0x0000e800ff087b82 */ /* 0x000e240000000a00 */
[----:B0-----:R-:W-:-:S06]  /*0450*/  IMAD.WIDE R8, R5, 0x4, R8 ;  /* 0x0000000405087825 */ /* 0x001fcc00078e0208 */
[----:B------:R-:W2:Y:S01]  /*0460*/  LDG.E.CONSTANT R8, desc[UR10][R8.64] ;  /* 0x0000000a08087981 */ /* 0x000ea2000c1e9900 */
[----:B------:R-:W-:Y:S01]  /*0470*/  UISETP.GE.U32.AND UP0, UPT, UR5, 0x4, UPT ;  /* 0x000000040500788c */ /* 0x000fe2000bf06070 */
[----:B------:R-:W-:Y:S01]  /*0480*/  IMAD R3, R3, UR8, RZ ;  /* 0x0000000803037c24 */ /* 0x000fe2000f8e02ff */
[----:B------:R-:W0:Y:S01]  /*0490*/  S2R R18, SR_TID.X ;  /* 0x0000000000127919 */ /* 0x000e220000002100 */
[----:B------:R-:W-:Y:S02]  /*04a0*/  IMAD.MOV.U32 R16, RZ, RZ, RZ ;  /* 0x000000ffff107224 */ /* 0x000fe400078e00ff */
[----:B------:R-:W-:Y:S02]  /*04b0*/  IMAD.MOV.U32 R6, RZ, RZ, RZ ;  /* 0x000000ffff067224 */ /* 0x000fe400078e00ff */
[----:B0-----:R-:W-:-:S05]  /*04c0*/  IMAD.SHL.U32 R18, R18, 0x10, RZ ;  /* 0x0000001012127824 */ /* 0x001fca00078e00ff */
[----:B------:R-:W-:-:S04]  /*04d0*/  IADD3 R0, P1, PT, R3, R18, RZ ;  /* 0x0000001203007210 */ /* 0x000fc80007f3e0ff */
[----:B------:R-:W-:Y:S01]  /*04e0*/  LEA.HI.X.SX32 R3, R3, RZ, 0x1, P1 ;  /* 0x000000ff03037211 */ /* 0x000fe200008f0eff */
[----:B--2---:R-:W-:-:S05]  /*04f0*/  IMAD R7, R8, UR8, RZ ;  /* 0x0000000808077c24 */ /* 0x004fca000f8e02ff */
[----:B------:R-:W-:-:S04]  /*0500*/  IADD3 R2, P0, PT, R7, R18, RZ ;  /* 0x0000001207027210 */ /* 0x000fc80007f1e0ff */
[----:B------:R-:W-:Y:S01]  /*0510*/  LEA.HI.X.SX32 R4, R7, RZ, 0x1, P0 ;  /* 0x000000ff07047211 */ /* 0x000fe200000f0eff */
[----:B------:R-:W-:Y:S08]  /*0520*/  BRA.U !UP0, `(.L_x_21) ;  /* 0x0000000908307547 */ /* 0x000ff0000b800000 */
[----:B------:R-:W-:Y:S01]  /*0530*/  IMAD.U32 R7, RZ, RZ, UR6 ;  /* 0x00000006ff077e24 */ /* 0x000fe2000f8e00ff */
[----:B------:R-:W-:Y:S01]  /*0540*/  ULOP3.LUT UR4, UR5, 0xfffffffc, URZ, 0xc0, !UPT ;  /* 0xfffffffc05047892 */ /* 0x000fe2000f8ec0ff */
[----:B------:R-:W-:Y:S01]  /*0550*/  IMAD.U32 R9, RZ, RZ, UR6 ;  /* 0x00000006ff097e24 */ /* 0x000fe2000f8e00ff */
[----:B------:R-:W-:Y:S01]  /*0560*/  UMOV UR7, 0x30 ;  /* 0x0000003000077882 */ /* 0x000fe20000000000 */
[--C-:B------:R-:W-:Y:S01]  /*0570*/  IMAD R16, R7, 0x20, R18.reuse ;  /* 0x0000002007107824 */ /* 0x100fe200078e0212 */
[----:B------:R-:W-:Y:S01]  /*0580*/  UIADD3 UR16, UPT, UPT, UR9, 0x10, URZ ;  /* 0x0000001009107890 */ /* 0x000fe2000fffe0ff */
[----:B------:R-:W-:Y:S01]  /*0590*/  IMAD.MOV.U32 R6, RZ, RZ, RZ ;  /* 0x000000ffff067224 */ /* 0x000fe200078e00ff */
[----:B------:R-:W-:Y:S01]  /*05a0*/  ULEA UR17, UR6, 0x10, 0x5 ;  /* 0x0000001006117891 */ /* 0x000fe2000f8e28ff */
[----:B------:R-:W-:Y:S01]  /*05b0*/  IMAD R7, R9, 0x30, R18 ;  /* 0x0000003009077824 */ /* 0x000fe200078e0212 */
[----:B------:R-:W0:Y:S01]  /*05c0*/  LDCU UR8, c[0x0][0x3a8] ;  /* 0x00007500ff0877ac */ /* 0x000e220008000800 */
[----:B------:R-:W-:Y:S01]  /*05d0*/  VIADD R17, R18, UR9 ;  /* 0x0000000912117c36 */ /* 0x000fe20008000000 */
[----:B------:R-:W1:Y:S01]  /*05e0*/  LDCU.128 UR12, c[0x0][0x380] ;  /* 0x00007000ff0c77ac */ /* 0x000e620008000c00 */
[----:B------:R-:W-:-:S02]  /*05f0*/  ULOP3.LUT UR20, UR5, 0x7ffffffc, URZ, 0xc0, !UPT ;  /* 0x7ffffffc05147892 */ /* 0x000fc4000f8ec0ff */
[----:B------:R-:W-:Y:S02]  /*0600*/  UIMAD UR7, UR6, UR7, 0x10 ;  /* 0x00000010060774a4 */ /* 0x000fe4000f8e0207 */
[----:B------:R-:W-:Y:S01]  /*0610*/  UIADD3 UR4, UPT, UPT, -UR4, URZ, URZ ;  /* 0x000000ff04047290 */ /* 0x000fe2000fffe1ff */
[----:B------:R-:W-:-:S11]  /*0620*/  UMOV UR18, 0x10 ;  /* 0x0000001000127882 */ /* 0x000fd60000000000 */
.L_x_30:
        /* <DEDUP_REMOVED lines=10> */
[----:B------:R-:W-:Y:S01]  /*06d0*/  UIADD3 UR19, UPT, UPT, UR18, -0x10, URZ ;  /* 0xfffffff012137890 */ /* 0x000fe2000fffe0ff */
[----:B-1----:R-:W-:Y:S02]  /*06e0*/  IMAD.U32 R9, RZ, RZ, UR12 ;  /* 0x0000000cff097e24 */ /* 0x002fe4000f8e00ff */
[----:B------:R-:W-:Y:S01]  /*06f0*/  IMAD.U32 R13, RZ, RZ, UR14 ;  /* 0x0000000eff0d7e24 */ /* 0x000fe2000f8e00ff */
[----:B------:R-:W-:Y:S01]  /*0700*/  USHF.R.S32.HI UR21, URZ, 0x1f, UR19 ;  /* 0x0000001fff157899 */ /* 0x000fe20008011413 */
        /* <DEDUP_REMOVED lines=18> */
.L_x_23:
[----:B-1----:R-:W-:Y:S05]  /*0830*/  BSYNC.RECONVERGENT B0 ;  /* 0x0000000000007941 */ /* 0x002fea0003800200 */
.L_x_22:
[----:B------:R-:W-:Y:S04]  /*0840*/  BSSY.RECONVERGENT B0, `(.L_x_24) ;  /* 0x0000018000007945 */ /* 0x000fe80003800200 */
[----:B------:R-:W-:Y:S05]  /*0850*/  @P0 BRA `(.L_x_25) ;  /* 0x0000000000580947 */ /* 0x000fea0003800000 */
[----:B------:R-:W-:Y:S01]  /*0860*/  UIADD3 UR19, UPT, UPT, UR16, -0x10, URZ ;  /* 0xfffffff010137890 */ /* 0x000fe2000fffe0ff */
[----:B------:R-:W-:Y:S02]  /*0870*/  IMAD.U32 R9, RZ, RZ, UR12 ;  /* 0x0000000cff097e24 */ /* 0x000fe4000f8e00ff */
        /* <DEDUP_REMOVED lines=20> */
.L_x_25:
[----:B------:R-:W-:Y:S05]  /*09c0*/  BSYNC.RECONVERGENT B0 ;  /* 0x0000000000007941 */ /* 0x000fea0003800200 */
.L_x_24:
        /* <DEDUP_REMOVED lines=24> */
.L_x_27:
[----:B------:R-:W-:Y:S05]  /*0b50*/  BSYNC.RECONVERGENT B0 ;  /* 0x0000000000007941 */ /* 0x000fea0003800200 */
.L_x_26:
        /* <DEDUP_REMOVED lines=24> */
.L_x_29:
[----:B------:R-:W-:Y:S05]  /*0ce0*/  BSYNC.RECONVERGENT B0 ;  /* 0x0000000000007941 */ /* 0x000fea0003800200 */
.L_x_28:
[----:B------:R-:W-:Y:S01]  /*0cf0*/  UIADD3 UR4, UPT, UPT, UR4, 0x4, URZ ;  /* 0x0000000404047890 */ /* 0x000fe2000fffe0ff */
[----:B------:R-:W-:Y:S01]  /*0d00*/  IMAD.U32 R8, RZ, RZ, UR6 ;  /* 0x00000006ff087e24 */ /* 0x000fe2000f8e00ff */
[----:B------:R-:W-:Y:S02]  /*0d10*/  ULEA UR16, UR6, UR16, 0x6 ;  /* 0x0000001006107291 */ /* 0x000fe4000f8e30ff */
[----:B------:R-:W-:Y:S01]  /*0d20*/  IMAD.U32 R9, RZ, RZ, UR6 ;  /* 0x00000006ff097e24 */ /* 0x000fe2000f8e00ff */
[----:B------:R-:W-:Y:S01]  /*0d30*/  UISETP.NE.AND UP0, UPT, UR4, URZ, UPT ;  /* 0x000000ff0400728c */ /* 0x000fe2000bf05270 */
[----:B------:R-:W-:Y:S01]  /*0d40*/  IMAD.U32 R10, RZ, RZ, UR6 ;  /* 0x00000006ff0a7e24 */ /* 0x000fe2000f8e00ff */
[----:B------:R-:W-:Y:S02]  /*0d50*/  ULEA UR17, UR6, UR17, 0x6 ;  /* 0x0000001106117291 */ /* 0x000fe4000f8e30ff */
[----:B------:R-:W-:Y:S01]  /*0d60*/  IMAD.U32 R11, RZ, RZ, UR6 ;  /* 0x00000006ff0b7e24 */ /* 0x000fe2000f8e00ff */
[----:B------:R-:W-:Y:S01]  /*0d70*/  ULEA UR7, UR6, UR7, 0x6 ;  /* 0x0000000706077291 */ /* 0x000fe2000f8e30ff */
[----:B------:R-:W-:Y:S01]  /*0d80*/  IMAD R17, R8, 0x40, R17 ;  /* 0x0000004008117824 */ /* 0x000fe200078e0211 */
[----:B------:R-:W-:Y:S01]  /*0d90*/  ULEA UR18, UR6, UR18, 0x6 ;  /* 0x0000001206127291 */ /* 0x000fe2000f8e30ff */
[----:B------:R-:W-:-:S02]  /*0da0*/  IMAD R16, R9, 0x40, R16 ;  /* 0x0000004009107824 */ /* 0x000fc400078e0210 */
[----:B------:R-:W-:Y:S02]  /*0db0*/  IMAD R7, R10, 0x40, R7 ;  /* 0x000000400a077824 */ /* 0x000fe400078e0207 */
[----:B------:R-:W-:Y:S01]  /*0dc0*/  IMAD R18, R11, 0x40, R18 ;  /* 0x000000400b127824 */ /* 0x000fe200078e0212 */
[----:B------:R-:W-:Y:S06]  /*0dd0*/  BRA.U UP0, `(.L_x_30) ;  /* 0xfffffff900147547 */ /* 0x000fec000b83ffff */
[----:B------:R-:W-:-:S07]  /*0de0*/  IMAD.U32 R16, RZ, RZ, UR20 ;  /* 0x00000014ff107e24 */ /* 0x000fce000f8e00ff */
.L_x_21:
[----:B------:R-:W-:-:S09]  /*0df0*/  ULOP3.LUT UP0, UR4, UR5, 0x3, URZ, 0xc0, !UPT ;  /* 0x0000000305047892 */ /* 0x000fd2000f80c0ff */
[----:B------:R-:W-:Y:S05]  /*0e00*/  BRA.U !UP0, `(.L_x_20) ;  /* 0x0000000508447547 */ /* 0x000fea000b800000 */
[----:B------:R-:W0:Y:S01]  /*0e10*/  S2R R7, SR_TID.X ;  /* 0x0000000000077919 */ /* 0x000e220000002100 */
[----:B------:R-:W-:-:S09]  /*0e20*/  UISETP.NE.AND UP0, UPT, UR4, 0x1, UPT ;  /* 0x000000010400788c */ /* 0x000fd2000bf05270 */
[----:B------:R-:W-:Y:S05]  /*0e30*/  BRA.U !UP0, `(.L_x_31) ;  /* 0x0000000108c87547 */ /* 0x000fea000b800000 */
[----:B------:R-:W-:Y:S01]  /*0e40*/  IMAD R17, R16, UR9, RZ ;  /* 0x0000000910117c24 */ /* 0x000fe2000f8e02ff */
[----:B------:R-:W-:Y:S03]  /*0e50*/  BSSY.RECONVERGENT B0, `(.L_x_32) ;  /* 0x0000019000007945 */ /* 0x000fe60003800200 */
[----:B0-----:R-:W-:-:S04]  /*0e60*/  IMAD R8, R7, 0x10, R17 ;  /* 0x0000001007087824 */ /* 0x001fc800078e0211 */
        /* <DEDUP_REMOVED lines=23> */
.L_x_33:
[----:B------:R-:W-:Y:S05]  /*0fe0*/  BSYNC.RECONVERGENT B0 ;  /* 0x0000000000007941 */ /* 0x000fea0003800200 */
.L_x_32:
        /* <DEDUP_REMOVED lines=21> */
.L_x_35:
[----:B------:R-:W-:Y:S05]  /*1140*/  BSYNC.RECONVERGENT B0 ;  /* 0x0000000000007941 */ /* 0x000fea0003800200 */
.L_x_34:
[----:B------:R-:W-:-:S07]  /*1150*/  VIADD R16, R16, 0x2 ;  /* 0x0000000210107836 */ /* 0x000fce0000000000 */
.L_x_31:
[----:B------:R-:W-:-:S04]  /*1160*/  ULOP3.LUT UR5, UR5, 0x1, URZ, 0xc0, !UPT ;  /* 0x0000000105057892 */ /* 0x000fc8000f8ec0ff */
[----:B------:R-:W-:-:S09]  /*1170*/  UISETP.NE.U32.AND UP0, UPT, UR5, 0x1, UPT ;  /* 0x000000010500788c */ /* 0x000fd2000bf05070 */
[----:B------:R-:W-:Y:S05]  /*1180*/  BRA.U UP0, `(.L_x_20) ;  /* 0x0000000100647547 */ /* 0x000fea000b800000 */
[----:B------:R-:W-:Y:S01]  /*1190*/  IMAD R13, R16, UR9, RZ ;  /* 0x00000009100d7c24 */ /* 0x000fe2000f8e02ff */
[----:B------:R-:W-:Y:S03]  /*11a0*/  BSSY.RECONVERGENT B0, `(.L_x_20) ;  /* 0x0000017000007945 */ /* 0x000fe60003800200 */
[----:B0-----:R-:W-:-:S04]  /*11b0*/  IMAD R7, R7, 0x10, R13 ;  /* 0x0000001007077824 */ /* 0x001fc800078e020d */
        /* <DEDUP_REMOVED lines=21> */
.L_x_36:
[----:B------:R-:W-:Y:S05]  /*1310*/  BSYNC.RECONVERGENT B0 ;  /* 0x0000000000007941 */ /* 0x000fea0003800200 */
.L_x_20:
[----:B------:R-:W1:Y:S01]  /*1320*/  S2R R4, SR_TID.X ;  /* 0x0000000000047919 */ /* 0x000e620000002100 */
[----:B------:R-:W2:Y:S01]  /*1330*/  S2UR UR5, SR_CgaCtaId ;  /* 0x00000000000579c3 */ /* 0x000ea20000008800 */
[----:B------:R-:W-:Y:S01]  /*1340*/  UMOV UR4, 0x400 ;  /* 0x0000040000047882 */ /* 0x000fe20000000000 */
[----:B------:R-:W-:Y:S02]  /*1350*/  UISETP.GE.U32.AND UP0, UPT, UR6, 0x2, UPT ;  /* 0x000000020600788c */ /* 0x000fe4000bf06070 */
[----:B--2---:R-:W-:-:S06]  /*1360*/  ULEA UR4, UR5, UR4, 0x18 ;  /* 0x0000000405047291 */ /* 0x004fcc000f8ec0ff */
[C---:B-1----:R-:W-:Y:S02]  /*1370*/  LEA R3, R4.reuse, UR4, 0x2 ;  /* 0x0000000404037c11 */ /* 0x042fe4000f8e10ff */
[----:B------:R-:W-:-:S03]  /*1380*/  ISETP.NE.AND P1, PT, R4, RZ, PT ;  /* 0x000000ff0400720c */ /* 0x000fc60003f25270 */
[----:B------:R1:W-:Y:S01]  /*1390*/  STS [R3], R6 ;  /* 0x0000000603007388 */ /* 0x0003e20000000800 */
[----:B------:R-:W-:Y:S06]  /*13a0*/  BAR.SYNC.DEFER_BLOCKING 0x0 ;  /* 0x0000000000007b1d */ /* 0x000fec0000010000 */
[----:B------:R-:W-:Y:S05]  /*13b0*/  BRA.U !UP0, `(.L_x_37) ;  /* 0x0000000108307547 */ /* 0x000fea000b800000 */
.L_x_38:
[----:B------:R-:W-:Y:S02]  /*13c0*/  USHF.R.U32.HI UR4, URZ, 0x1, UR6 ;  /* 0x00000001ff047899 */ /* 0x000fe40008011606 */
[----:B------:R-:W-:-:S04]  /*13d0*/  UISETP.GT.U32.AND UP0, UPT, UR6, 0x3, UPT ;  /* 0x000000030600788c */ /* 0x000fc8000bf04070 */
[----:B------:R-:W-:Y:S01]  /*13e0*/  ISETP.GE.U32.AND P0, PT, R4, UR4, PT ;  /* 0x0000000404007c0c */ /* 0x000fe2000bf06070 */
[----:B------:R-:W-:Y:S01]  /*13f0*/  IMAD.U32 R2, RZ, RZ, UR4 ;  /* 0x00000004ff027e24 */ /* 0x000fe2000f8e00ff */
[----:B------:R-:W-:-:S11]  /*1400*/  UMOV UR6, UR4 ;  /* 0x0000000400067c82 */ /* 0x000fd60008000000 */
[----:B------:R-:W-:Y:S01]  /*1410*/  @!P0 IMAD R2, R2, 0x4, R3 ;  /* 0x0000000402028824 */ /* 0x000fe200078e0203 */
[----:B--2---:R-:W-:Y:S04]  /*1420*/  @!P0 LDS R0, [R3] ;  /* 0x0000000003008984 */ /* 0x004fe80000000800 */
[----:B0-----:R-:W0:Y:S02]  /*1430*/  @!P0 LDS R7, [R2] ;  /* 0x0000000002078984 */ /* 0x001e240000000800 */
[----:B0-----:R-:W-:-:S05]  /*1440*/  @!P0 IMAD.IADD R0, R0, 0x1, R7 ;  /* 0x0000000100008824 */ /* 0x001fca00078e0207 */
[----:B------:R2:W-:Y:S01]  /*1450*/  @!P0 STS [R3], R0 ;  /* 0x0000000003008388 */ /* 0x0005e20000000800 */
[----:B------:R-:W-:Y:S06]  /*1460*/  BAR.SYNC.DEFER_BLOCKING 0x0 ;  /* 0x0000000000007b1d */ /* 0x000fec0000010000 */
[----:B------:R-:W-:Y:S05]  /*1470*/  BRA.U UP0, `(.L_x_38) ;  /* 0xfffffffd00d07547 */ /* 0x000fea000b83ffff */
.L_x_37:
[----:B------:R-:W-:Y:S05]  /*1480*/  @P1 EXIT ;  /* 0x000000000000194d */ /* 0x000fea0003800000 */
[----:B------:R-:W3:Y:S01]  /*1490*/  S2UR UR5, SR_CgaCtaId ;  /* 0x00000000000579c3 */ /* 0x000ee20000008800 */
[----:B------:R-:W-:-:S07]  /*14a0*/  UMOV UR4, 0x400 ;  /* 0x0000040000047882 */ /* 0x000fce0000000000 */
[----:B-12---:R-:W1:Y:S01]  /*14b0*/  LDC.64 R2, c[0x0][0x390] ;  /* 0x0000e400ff027b82 */ /* 0x006e620000000a00 */
[----:B---3--:R-:W-:Y:S01]  /*14c0*/  ULEA UR4, UR5, UR4, 0x18 ;  /* 0x0000000405047291 */ /* 0x008fe2000f8ec0ff */
[----:B-1----:R-:W-:-:S08]  /*14d0*/  IMAD.WIDE R2, R5, 0x4, R2 ;  /* 0x0000000405027825 */ /* 0x002fd000078e0202 */
[----:B0-----:R-:W0:Y:S04]  /*14e0*/  LDS R7, [UR4] ;  /* 0x00000004ff077984 */ /* 0x001e280008000800 */
[----:B0-----:R-:W-:Y:S01]  /*14f0*/  REDG.E.MIN.S32.STRONG.GPU desc[UR10][R2.64], R7 ;  /* 0x000000070200798e */ /* 0x001fe2000c92e30a */
[----:B------:R-:W-:Y:S05]  /*1500*/  EXIT ;  /* 0x000000000000794d */ /* 0x000fea0003800000 */
.L_x_39:
        /* <DEDUP_REMOVED lines=15> */
.L_x_68:


//--------------------- .text._Z23hash_retrieval_kernel_2PKhS0_PiPKiS3_iiii --------------------------
	.section	.text._Z23hash_retrieval_kernel_2PKhS0_PiPKiS3_iiii,"ax",@progbits
	.align	128
        .global         _Z23hash_retrieval_kernel_2PKhS0_PiPKiS3_iiii
        .type           _Z23hash_retrieval_kernel_2PKhS0_PiPKiS3_iiii,@function
        .size           _Z23hash_retrieval_kernel_2PKhS0_PiPKiS3_iiii,(.L_x_69 - _Z23hash_retrieval_kernel_2PKhS0_PiPKiS3_iiii)
        .other          _Z23hash_retrieval_kernel_2PKhS0_PiPKiS3_iiii,@"STO_CUDA_ENTRY STV_DEFAULT"
_Z23hash_retrieval_kernel_2PKhS0_PiPKiS3_iiii:
.text._Z23hash_retrieval_kernel_2PKhS0_PiPKiS3_iiii:
[----:B------:R-:W-:Y:S01]  /*0000*/  LDC R1, c[0x0][0x37c] ;  /* 0x0000df00ff017b82 */ /* 0x000fe20000000800 */
[----:B------:R-:W0:Y:S07]  /*0010*/  S2R R3, SR_TID.X ;  /* 0x0000000000037919 */ /* 0x000e2e0000002100 */
[----:B------:R-:W0:Y:S01]  /*0020*/  S2UR UR4, SR_CTAID.X ;  /* 0x00000000000479c3 */ /* 0x000e220000002500 */
[----:B------:R-:W1:Y:S07]  /*0030*/  LDCU UR5, c[0x0][0x3b4] ;  /* 0x00007680ff0577ac */ /* 0x000e6e0008000800 */
[----:B------:R-:W0:Y:S02]  /*0040*/  LDC R26, c[0x0][0x360] ;  /* 0x0000d800ff1a7b82 */ /* 0x000e240000000800 */
[----:B0-----:R-:W-:-:S05]  /*0050*/  IMAD R26, R26, UR4, R3 ;  /* 0x000000041a1a7c24 */ /* 0x001fca000f8e0203 */
[----:B-1----:R-:W-:-:S13]  /*0060*/  ISETP.GE.AND P0, PT, R26, UR5, PT ;  /* 0x000000051a007c0c */ /* 0x002fda000bf06270 */
[----:B------:R-:W-:Y:S05]  /*0070*/  @P0 EXIT ;  /* 0x000000000000094d */ /* 0x000fea0003800000 */
[----:B------:R-:W0:Y:S01]  /*0080*/  LDCU UR7, c[0x0][0x3b0] ;  /* 0x00007600ff0777ac */ /* 0x000e220008000800 */
[----:B------:R-:W-:Y:S01]  /*0090*/  IMAD.MOV.U32 R22, RZ, RZ, 0xffff ;  /* 0x0000ffffff167424 */ /* 0x000fe200078e00ff */
[----:B------:R-:W1:Y:S01]  /*00a0*/  LDCU.64 UR4, c[0x0][0x358] ;  /* 0x00006b00ff0477ac */ /* 0x000e620008000a00 */
[----:B0-----:R-:W-:-:S09]  /*00b0*/  UISETP.NE.AND UP0, UPT, UR7, URZ, UPT ;  /* 0x000000ff0700728c */ /* 0x001fd2000bf05270 */
[----:B-1----:R-:W-:Y:S05]  /*00c0*/  BRA.U !UP0, `(.L_x_40) ;  /* 0x0000001108247547 */ /* 0x002fea000b800000 */
[----:B------:R-:W0:Y:S01]  /*00d0*/  LDC R3, c[0x0][0x3a8] ;  /* 0x0000ea00ff037b82 */ /* 0x000e220000000800 */
[----:B------:R-:W-:Y:S01]  /*00e0*/  IMAD.MOV.U32 R22, RZ, RZ, RZ ;  /* 0x000000ffff167224 */ /* 0x000fe200078e00ff */
[----:B0-----:R-:W-:-:S13]  /*00f0*/  ISETP.GE.AND P0, PT, R3, 0x1, PT ;  /* 0x000000010300780c */ /* 0x001fda0003f06270 */
[----:B------:R-:W-:Y:S05]  /*0100*/  @!P0 BRA `(.L_x_40) ;  /* 0x0000001000148947 */ /* 0x000fea0003800000 */
[----:B------:R-:W0:Y:S08]  /*0110*/  LDC.64 R4, c[0x0][0x3a0] ;  /* 0x0000e800ff047b82 */ /* 0x000e300000000a00 */
[----:B------:R-:W1:Y:S01]  /*0120*/  LDC.64 R6, c[0x0][0x398] ;  /* 0x0000e600ff067b82 */ /* 0x000e620000000a00 */
[----:B0-----:R-:W-:-:S06]  /*0130*/  IMAD.WIDE R4, R26, 0x4, R4 ;  /* 0x000000041a047825 */ /* 0x001fcc00078e0204 */
[----:B------:R-:W2:Y:S01]  /*0140*/  LDG.E.CONSTANT R4, desc[UR4][R4.64] ;  /* 0x0000000404047981 */ /* 0x000ea2000c1e9900 */
[----:B-1----:R-:W-:-:S06]  /*0150*/  IMAD.WIDE R6, R26, 0x4, R6 ;  /* 0x000000041a067825 */ /* 0x002fcc00078e0206 */
[----:B------:R-:W3:Y:S01]  /*0160*/  LDG.E.CONSTANT R6, desc[UR4][R6.64] ;  /* 0x0000000406067981 */ /* 0x000ee2000c1e9900 */
[----:B------:R-:W-:Y:S01]  /*0170*/  VIADD R0, R3, 0xffffffff ;  /* 0xffffffff03007836 */ /* 0x000fe20000000000 */
[----:B------:R-:W-:Y:S01]  /*0180*/  BSSY.RECONVERGENT B0, `(.L_x_40) ;  /* 0x00000fd000007945 */ /* 0x000fe20003800200 */
[----:B------:R-:W-:Y:S01]  /*0190*/  IMAD.MOV.U32 R22, RZ, RZ, 0xffff ;  /* 0x0000ffffff167424 */ /* 0x000fe200078e00ff */
[----:B------:R-:W-:Y:S02]  /*01a0*/  USHF.R.S32.HI UR6, URZ, 0x1f, UR7 ;  /* 0x0000001fff067899 */ /* 0x000fe40008011407 */
[----:B------:R-:W-:Y:S02]  /*01b0*/  LEA.HI R23, R0, 0x1, RZ, 0x1c ;  /* 0x0000000100177811 */ /* 0x000fe400078fe0ff */
[----:B------:R-:W-:Y:S02]  /*01c0*/  SHF.R.S32.HI R0, RZ, 0x1f, R3 ;  /* 0x0000001fff007819 */ /* 0x000fe40000011403 */
[----:B------:R-:W-:-:S02]  /*01d0*/  LOP3.LUT R20, R23, 0x1ffffff8, RZ, 0xc0, !PT ;  /* 0x1ffffff817147812 */ /* 0x000fc400078ec0ff */
[----:B------:R-:W-:-:S03]  /*01e0*/  LOP3.LUT R23, R23, 0x7, RZ, 0xc0, !PT ;  /* 0x0000000717177812 */ /* 0x000fc600078ec0ff */
[----:B------:R-:W-:Y:S02]  /*01f0*/  IMAD.MOV R20, RZ, RZ, -R20 ;  /* 0x000000ffff147224 */ /* 0x000fe400078e0a14 */
[----:B--2---:R-:W-:Y:S01]  /*0200*/  IMAD R25, R4, R3, RZ ;  /* 0x0000000304197224 */ /* 0x004fe200078e02ff */
[----:B------:R-:W-:-:S04]  /*0210*/  CS2R R2, SRZ ;  /* 0x0000000000027805 */ /* 0x000fc8000001ff00 */
[----:B------:R-:W-:Y:S01]  /*0220*/  SHF.R.S32.HI R21, RZ, 0x1f, R25 ;  /* 0x0000001fff157819 */ /* 0x000fe20000011419 */
[----:B---3--:R-:W-:-:S07]  /*0230*/  IMAD R24, R6, UR7, RZ ;  /* 0x0000000706187c24 */ /* 0x008fce000f8e02ff */
.L_x_47:
[----:B------:R-:W0:Y:S01]  /*0240*/  LDCU UR7, c[0x0][0x3a8] ;  /* 0x00007500ff0777ac */ /* 0x000e220008000800 */
[C---:B------:R-:W-:Y:S01]  /*0250*/  IADD3 R5, P0, PT, R24.reuse, R2, RZ ;  /* 0x0000000218057210 */ /* 0x040fe20007f1e0ff */
[----:B------:R-:W-:Y:S02]  /*0260*/  IMAD.MOV.U32 R14, RZ, RZ, RZ ;  /* 0x000000ffff0e7224 */ /* 0x000fe400078e00ff */
[----:B------:R-:W-:Y:S01]  /*0270*/  IMAD.MOV.U32 R27, RZ, RZ, RZ ;  /* 0x000000ffff1b7224 */ /* 0x000fe200078e00ff */
[----:B------:R-:W-:Y:S02]  /*0280*/  LEA.HI.X.SX32 R4, R24, R3, 0x1, P0 ;  /* 0x0000000318047211 */ /* 0x000fe400000f0eff */
[----:B------:R-:W-:Y:S01]  /*0290*/  ISETP.NE.AND P0, PT, R23, RZ, PT ;  /* 0x000000ff1700720c */ /* 0x000fe20003f05270 */
[----:B0-----:R-:W-:Y:S02]  /*02a0*/  UISETP.GE.U32.AND UP0, UPT, UR7, 0x71, UPT ;  /* 0x000000710700788c */ /* 0x001fe4000bf06070 */
[----:B------:R-:W-:-:S02]  /*02b0*/  IMAD R4, R4, UR7, RZ ;  /* 0x0000000704047c24 */ /* 0x000fc4000f8e02ff */
[----:B------:R-:W-:-:S04]  /*02c0*/  IMAD.WIDE.U32 R16, R5, UR7, RZ ;  /* 0x0000000705107c25 */ /* 0x000fc8000f8e00ff */
[----:B------:R-:W-:-:S04]  /*02d0*/  IMAD R5, R0, R5, R4 ;  /* 0x0000000500057224 */ /* 0x000fc800078e0204 */
[----:B------:R-:W-:Y:S01]  /*02e0*/  IMAD.IADD R12, R17, 0x1, R5 ;  /* 0x00000001110c7824 */ /* 0x000fe200078e0205 */
[----:B------:R-:W-:Y:S06]  /*02f0*/  BRA.U !UP0, `(.L_x_41) ;  /* 0x0000000508c47547 */ /* 0x000fec000b800000 */
[----:B------:R-:W0:Y:S01]  /*0300*/  LDCU.128 UR8, c[0x0][0x380] ;  /* 0x00007000ff0877ac */ /* 0x000e220008000c00 */
[----:B------:R-:W-:Y:S02]  /*0310*/  IMAD.MOV.U32 R14, RZ, RZ, RZ ;  /* 0x000000ffff0e7224 */ /* 0x000fe400078e00ff */
[----:B------:R-:W-:Y:S01]  /*0320*/  IMAD.MOV.U32 R13, RZ, RZ, R20 ;  /* 0x000000ffff0d7224 */ /* 0x000fe200078e0014 */
[----:B0-----:R-:W-:Y:S02]  /*0330*/  IADD3 R28, P1, PT, R25, UR8, RZ ;  /* 0x00000008191c7c10 */ /* 0x001fe4000ff3e0ff */
[----:B------:R-:W-:Y:S02]  /*0340*/  IADD3 R18, P3, PT, R16, UR10, RZ ;  /* 0x0000000a10127c10 */ /* 0x000fe4000ff7e0ff */
[----:B------:R-:W-:Y:S02]  /*0350*/  IADD3 R28, P2, PT, R28, 0x40, RZ ;  /* 0x000000401c1c7810 */ /* 0x000fe40007f5e0ff */
[----:B------:R-:W-:-:S02]  /*0360*/  IADD3 R18, P4, PT, R18, 0x40, RZ ;  /* 0x0000004012127810 */ /* 0x000fc40007f9e0ff */
[----:B------:R-:W-:Y:S02]  /*0370*/  IADD3.X R29, PT, PT, RZ, UR9, R21, P2, P1 ;  /* 0x00000009ff1d7c10 */ /* 0x000fe400097e2415 */
[----:B------:R-:W-:-:S09]  /*0380*/  IADD3.X R19, PT, PT, RZ, UR11, R12, P4, P3 ;  /* 0x0000000bff137c10 */ /* 0x000fd2000a7e640c */
.L_x_42:
[----:B------:R-:W2:Y:S04]  /*0390*/  LDG.E.128.CONSTANT R4, desc[UR4][R28.64+-0x40] ;  /* 0xffffc0041c047981 */ /* 0x000ea8000c1e9d00 */
[----:B------:R-:W2:Y:S02]  /*03a0*/  LDG.E.128.CONSTANT R8, desc[UR4][R18.64+-0x40] ;  /* 0xffffc00412087981 */ /* 0x000ea4000c1e9d00 */
[----:B--2---:R-:W-:Y:S02]  /*03b0*/  LOP3.LUT R4, R8, R4, RZ, 0x3c, !PT ;  /* 0x0000000408047212 */ /* 0x004fe400078e3cff */
[----:B------:R-:W-:Y:S02]  /*03c0*/  LOP3.LUT R5, R9, R5, RZ, 0x3c, !PT ;  /* 0x0000000509057212 */ /* 0x000fe400078e3cff */
[----:B------:R-:W-:-:S02]  /*03d0*/  LOP3.LUT R6, R10, R6, RZ, 0x3c, !PT ;  /* 0x000000060a067212 */ /* 0x000fc400078e3cff */
[----:B------:R-:W-:Y:S01]  /*03e0*/  POPC R4, R4 ;  /* 0x0000000400047309 */ /* 0x000fe20000000000 */
[----:B------:R-:W-:-:S07]  /*03f0*/  LOP3.LUT R7, R11, R7, RZ, 0x3c, !PT ;  /* 0x000000070b077212 */ /* 0x000fce00078e3cff */
[----:B------:R-:W0:Y:S08]  /*0400*/  POPC R5, R5 ;  /* 0x0000000500057309 */ /* 0x000e300000000000 */
[----:B------:R-:W-:Y:S01]  /*0410*/  POPC R15, R6 ;  /* 0x00000006000f7309 */ /* 0x000fe20000000000 */
[----:B0-----:R-:W-:-:S07]  /*0420*/  IADD3 R9, PT, PT, R5, R4, R27 ;  /* 0x0000000405097210 */ /* 0x001fce0007ffe01b */
[----:B------:R0:W1:Y:S02]  /*0430*/  POPC R8, R7 ;  /* 0x0000000700087309 */ /* 0x0000640000000000 */
[----:B0-----:R-:W2:Y:S01]  /*0440*/  LDG.E.128.CONSTANT R4, desc[UR4][R28.64+-0x30] ;  /* 0xffffd0041c047981 */ /* 0x001ea2000c1e9d00 */
[----:B-1----:R-:W-:-:S03]  /*0450*/  IADD3 R15, PT, PT, R8, R9, R15 ;  /* 0x00000009080f7210 */ /* 0x002fc60007ffe00f */
[----:B------:R-:W2:Y:S02]  /*0460*/  LDG.E.128.CONSTANT R8, desc[UR4][R18.64+-0x30] ;  /* 0xffffd00412087981 */ /* 0x000ea4000c1e9d00 */
[----:B--2---:R-:W-:Y:S02]  /*0470*/  LOP3.LUT R27, R8, R4, RZ, 0x3c, !PT ;  /* 0x00000004081b7212 */ /* 0x004fe400078e3cff */
[----:B------:R-:W-:Y:S02]  /*0480*/  LOP3.LUT R9, R9, R5, RZ, 0x3c, !PT ;  /* 0x0000000509097212 */ /* 0x000fe400078e3cff */
[----:B------:R-:W-:Y:S02]  /*0490*/  LOP3.LUT R6, R10, R6, RZ, 0x3c, !PT ;  /* 0x000000060a067212 */ /* 0x000fe400078e3cff */
[----:B------:R-:W-:Y:S01]  /*04a0*/  LOP3.LUT R7, R11, R7, RZ, 0x3c, !PT ;  /* 0x000000070b077212 */ /* 0x000fe200078e3cff */
[----:B------:R-:W-:Y:S08]  /*04b0*/  POPC R4, R27 ;  /* 0x0000001b00047309 */ /* 0x000ff00000000000 */
[----:B------:R0:W1:Y:S08]  /*04c0*/  POPC R5, R9 ;  /* 0x0000000900057309 */ /* 0x0000700000000000 */
[----:B------:R-:W-:Y:S01]  /*04d0*/  POPC R6, R6 ;  /* 0x0000000600067309 */ /* 0x000fe20000000000 */
[----:B0-----:R-:W2:Y:S07]  /*04e0*/  LDG.E.128.CONSTANT R8, desc[UR4][R18.64+-0x20] ;  /* 0xffffe00412087981 */ /* 0x001eae000c1e9d00 */
[----:B------:R-:W0:Y:S01]  /*04f0*/  POPC R7, R7 ;  /* 0x0000000700077309 */ /* 0x000e220000000000 */
[----:B-1----:R-:W-:-:S04]  /*0500*/  IADD3 R15, PT, PT, R5, R4, R15 ;  /* 0x00000004050f7210 */ /* 0x002fc80007ffe00f */
[----:B0-----:R-:W-:Y:S02]  /*0510*/  IADD3 R15, PT, PT, R7, R15, R6 ;  /* 0x0000000f070f7210 */ /* 0x001fe40007ffe006 */
[----:B------:R-:W2:Y:S02]  /*0520*/  LDG.E.128.CONSTANT R4, desc[UR4][R28.64+-0x20] ;  /* 0xffffe0041c047981 */ /* 0x000ea4000c1e9d00 */
[----:B--2---:R-:W-:Y:S02]  /*0530*/  LOP3.LUT R4, R8, R4, RZ, 0x3c, !PT ;  /* 0x0000000408047212 */ /* 0x004fe400078e3cff */
[----:B------:R-:W-:Y:S02]  /*0540*/  LOP3.LUT R27, R9, R5, RZ, 0x3c, !PT ;  /* 0x00000005091b7212 */ /* 0x000fe400078e3cff */
[----:B------:R-:W-:Y:S02]  /*0550*/  LOP3.LUT R6, R10, R6, RZ, 0x3c, !PT ;  /* 0x000000060a067212 */ /* 0x000fe400078e3cff */
[----:B------:R-:W-:Y:S01]  /*0560*/  LOP3.LUT R7, R11, R7, RZ, 0x3c, !PT ;  /* 0x000000070b077212 */ /* 0x000fe200078e3cff */
[----:B------:R-:W-:Y:S01]  /*0570*/  POPC R4, R4 ;  /* 0x0000000400047309 */ /* 0x000fe20000000000 */
[----:B------:R-:W2:Y:S07]  /*0580*/  LDG.E.128.CONSTANT R8, desc[UR4][R18.64+-0x10] ;  /* 0xfffff00412087981 */ /* 0x000eae000c1e9d00 */
[----:B------:R-:W0:Y:S08]  /*0590*/  POPC R5, R27 ;  /* 0x0000001b00057309 */ /* 0x000e300000000000 */
[----:B------:R-:W-:Y:S08]  /*05a0*/  POPC R6, R6 ;  /* 0x0000000600067309 */ /* 0x000ff00000000000 */
[----:B------:R-:W1:Y:S01]  /*05b0*/  POPC R7, R7 ;  /* 0x0000000700077309 */ /* 0x000e620000000000 */
[----:B0-----:R-:W-:-:S04]  /*05c0*/  IADD3 R15, PT, PT, R5, R4, R15 ;  /* 0x00000004050f7210 */ /* 0x001fc80007ffe00f */
[----:B-1----:R-:W-:Y:S02]  /*05d0*/  IADD3 R15, PT, PT, R7, R15, R6 ;  /* 0x0000000f070f7210 */ /* 0x002fe40007ffe006 */
[----:B------:R-:W2:Y:S02]  /*05e0*/  LDG.E.128.CONSTANT R4, desc[UR4][R28.64+-0x10] ;  /* 0xfffff0041c047981 */ /* 0x000ea4000c1e9d00 */
[----:B--2---:R-:W-:Y:S02]  /*05f0*/  LOP3.LUT R5, R9, R5, RZ, 0x3c, !PT ;  /* 0x0000000509057212 */ /* 0x004fe400078e3cff */
[----:B------:R-:W-:Y:S02]  /*0600*/  LOP3.LUT R8, R8, R4, RZ, 0x3c, !PT ;  /* 0x0000000408087212 */ /* 0x000fe400078e3cff */
[----:B------:R-:W-:Y:S02]  /*0610*/  LOP3.LUT R27, R10, R6, RZ, 0x3c, !PT ;  /* 0x000000060a1b7212 */ /* 0x000fe400078e3cff */
[----:B------:R0:W-:Y:S01]  /*0620*/  POPC R4, R8 ;  /* 0x0000000800047309 */ /* 0x0001e20000000000 */
[----:B------:R-:W-:-:S07]  /*0630*/  LOP3.LUT R7, R11, R7, RZ, 0x3c, !PT ;  /* 0x000000070b077212 */ /* 0x000fce00078e3cff */
[----:B------:R-:W1:Y:S01]  /*0640*/  POPC R5, R5 ;  /* 0x0000000500057309 */ /* 0x000e620000000000 */
[----:B0-----:R-:W2:Y:S07]  /*0650*/  LDG.E.128.CONSTANT R8, desc[UR4][R18.64] ;  /* 0x0000000412087981 */ /* 0x001eae000c1e9d00 */
[----:B------:R-:W-:Y:S08]  /*0660*/  POPC R27, R27 ;  /* 0x0000001b001b7309 */ /* 0x000ff00000000000 */
[----:B------:R-:W0:Y:S01]  /*0670*/  POPC R6, R7 ;  /* 0x0000000700067309 */ /* 0x000e220000000000 */
[----:B-1----:R-:W-:-:S04]  /*0680*/  IADD3 R15, PT, PT, R5, R4, R15 ;  /* 0x00000004050f7210 */ /* 0x002fc80007ffe00f */
[----:B0-----:R-:W-:Y:S02]  /*0690*/  IADD3 R15, PT, PT, R6, R15, R27 ;  /* 0x0000000f060f7210 */ /* 0x001fe40007ffe01b */
[----:B------:R-:W2:Y:S02]  /*06a0*/  LDG.E.128.CONSTANT R4, desc[UR4][R28.64] ;  /* 0x000000041c047981 */ /* 0x000ea4000c1e9d00 */
[----:B--2---:R-:W-:Y:S02]  /*06b0*/  LOP3.LUT R4, R8, R4, RZ, 0x3c, !PT ;  /* 0x0000000408047212 */ /* 0x004fe400078e3cff */
[----:B------:R-:W-:Y:S02]  /*06c0*/  LOP3.LUT R9, R9, R5, RZ, 0x3c, !PT ;  /* 0x0000000509097212 */ /* 0x000fe400078e3cff */
[----:B------:R-:W-:Y:S02]  /*06d0*/  LOP3.LUT R27, R10, R6, RZ, 0x3c, !PT ;  /* 0x000000060a1b7212 */ /* 0x000fe400078e3cff */
[----:B------:R-:W-:Y:S01]  /*06e0*/  POPC R4, R4 ;  /* 0x0000000400047309 */ /* 0x000fe20000000000 */
[----:B------:R-:W-:-:S07]  /*06f0*/  LOP3.LUT R7, R11, R7, RZ, 0x3c, !PT ;  /* 0x000000070b077212 */ /* 0x000fce00078e3cff */
        /* <DEDUP_REMOVED lines=26> */
[----:B0-----:R0:W2:Y:S07]  /*08a0*/  LDG.E.128.CONSTANT R8, desc[UR4][R18.64+0x30] ;  /* 0x0000300412087981 */ /* 0x0010ae000c1e9d00 */
[----:B------:R-:W3:Y:S01]  /*08b0*/  POPC R6, R7 ;  /* 0x0000000700067309 */ /* 0x000ee20000000000 */
[----:B-1----:R-:W-:-:S04]  /*08c0*/  IADD3 R15, PT, PT, R5, R4, R15 ;  /* 0x00000004050f7210 */ /* 0x002fc80007ffe00f */
[----:B---3--:R-:W-:Y:S02]  /*08d0*/  IADD3 R15, PT, PT, R6, R15, R27 ;  /* 0x0000000f060f7210 */ /* 0x008fe40007ffe01b */
[----:B------:R1:W2:Y:S01]  /*08e0*/  LDG.E.128.CONSTANT R4, desc[UR4][R28.64+0x30] ;  /* 0x000030041c047981 */ /* 0x0002a2000c1e9d00 */
[----:B------:R-:W-:-:S05]  /*08f0*/  VIADD R13, R13, 0x8 ;  /* 0x000000080d0d7836 */ /* 0x000fca0000000000 */
[----:B------:R-:W-:Y:S02]  /*0900*/  ISETP.NE.AND P1, PT, R13, RZ, PT ;  /* 0x000000ff0d00720c */ /* 0x000fe40003f25270 */
[----:B0-----:R-:W-:Y:S02]  /*0910*/  IADD3 R18, P3, PT, R18, 0x80, RZ ;  /* 0x0000008012127810 */ /* 0x001fe40007f7e0ff */
[----:B-1----:R-:W-:Y:S01]  /*0920*/  IADD3 R28, P2, PT, R28, 0x80, RZ ;  /* 0x000000801c1c7810 */ /* 0x002fe20007f5e0ff */
[----:B------:R-:W-:Y:S02]  /*0930*/  VIADD R14, R14, 0x80 ;  /* 0x000000800e0e7836 */ /* 0x000fe40000000000 */
[----:B------:R-:W-:Y:S02]  /*0940*/  IMAD.X R19, RZ, RZ, R19, P3 ;  /* 0x000000ffff137224 */ /* 0x000fe400018e0613 */
[----:B------:R-:W-:Y:S01]  /*0950*/  IMAD.X R29, RZ, RZ, R29, P2 ;  /* 0x000000ffff1d7224 */ /* 0x000fe200010e061d */
[----:B--2---:R-:W-:-:S02]  /*0960*/  LOP3.LUT R5, R9, R5, RZ, 0x3c, !PT ;  /* 0x0000000509057212 */ /* 0x004fc400078e3cff */
[----:B------:R-:W-:Y:S02]  /*0970*/  LOP3.LUT R8, R8, R4, RZ, 0x3c, !PT ;  /* 0x0000000408087212 */ /* 0x000fe400078e3cff */
[----:B------:R-:W-:Y:S02]  /*0980*/  LOP3.LUT R6, R10, R6, RZ, 0x3c, !PT ;  /* 0x000000060a067212 */ /* 0x000fe400078e3cff */
[----:B------:R-:W-:Y:S01]  /*0990*/  POPC R4, R8 ;  /* 0x0000000800047309 */ /* 0x000fe20000000000 */
[----:B------:R-:W-:-:S07]  /*09a0*/  LOP3.LUT R7, R11, R7, RZ, 0x3c, !PT ;  /* 0x000000070b077212 */ /* 0x000fce00078e3cff */
[----:B------:R-:W0:Y:S08]  /*09b0*/  POPC R5, R5 ;  /* 0x0000000500057309 */ /* 0x000e300000000000 */
[----:B------:R-:W-:Y:S08]  /*09c0*/  POPC R27, R6 ;  /* 0x00000006001b7309 */ /* 0x000ff00000000000 */
[----:B------:R-:W1:Y:S01]  /*09d0*/  POPC R10, R7 ;  /* 0x00000007000a7309 */ /* 0x000e620000000000 */
[----:B0-----:R-:W-:-:S04]  /*09e0*/  IADD3 R4, PT, PT, R5, R4, R15 ;  /* 0x0000000405047210 */ /* 0x001fc80007ffe00f */
[----:B-1----:R-:W-:Y:S01]  /*09f0*/  IADD3 R27, PT, PT, R10, R4, R27 ;  /* 0x000000040a1b7210 */ /* 0x002fe20007ffe01b */
[----:B------:R-:W-:Y:S06]  /*0a00*/  @P1 BRA `(.L_x_42) ;  /* 0xfffffff800601947 */ /* 0x000fec000383ffff */
.L_x_41:
[----:B------:R-:W-:Y:S05]  /*0a10*/  @!P0 BRA `(.L_x_43) ;  /* 0x0000000400908947 */ /* 0x000fea0003800000 */
[----:B------:R-:W0:Y:S02]  /*0a20*/  LDCU.128 UR8, c[0x0][0x380] ;  /* 0x00007000ff0877ac */ /* 0x000e240008000c00 */
[----:B0-----:R-:W-:Y:S02]  /*0a30*/  IADD3 R28, P2, P3, R16, UR10, R14 ;  /* 0x0000000a101c7c10 */ /* 0x001fe4000fb5e00e */
[----:B------:R-:W-:Y:S02]  /*0a40*/  IADD3 R14, P0, P1, R14, UR8, R25 ;  /* 0x000000080e0e7c10 */ /* 0x000fe4000f91e019 */
[----:B------:R-:W-:Y:S02]  /*0a50*/  IADD3.X R29, PT, PT, R12, UR11, RZ, P2, P3 ;  /* 0x0000000b0c1d7c10 */ /* 0x000fe400097e64ff */
[----:B------:R-:W-:-:S03]  /*0a60*/  IADD3.X R15, PT, PT, RZ, UR9, R21, P0, P1 ;  /* 0x00000009ff0f7c10 */ /* 0x000fc600087e2415 */
[----:B------:R-:W2:Y:S04]  /*0a70*/  LDG.E.128.CONSTANT R4, desc[UR4][R28.64] ;  /* 0x000000041c047981 */ /* 0x000ea8000c1e9d00 */
[----:B------:R-:W2:Y:S01]  /*0a80*/  LDG.E.128.CONSTANT R8, desc[UR4][R14.64] ;  /* 0x000000040e087981 */ /* 0x000ea2000c1e9d00 */
[----:B------:R-:W-:Y:S02]  /*0a90*/  ISETP.NE.AND P0, PT, R23, 0x1, PT ;  /* 0x000000011700780c */ /* 0x000fe40003f05270 */
        /* <DEDUP_REMOVED lines=9> */
[----:B0-----:R-:W-:Y:S01]  /*0b30*/  IADD3 R27, PT, PT, R7, R27, R6 ;  /* 0x0000001b071b7210 */ /* 0x001fe20007ffe006 */
[----:B------:R-:W-:Y:S06]  /*0b40*/  @!P0 BRA `(.L_x_43) ;  /* 0x0000000400448947 */ /* 0x000fec0003800000 */
        /* <DEDUP_REMOVED lines=56> */
[----:B------:R-:W-:Y:S01]  /*0ed0*/  ISETP.NE.AND P0, PT, R23, 0x6, PT ;  /* 0x000000061700780c */ /* 0x000fe20003f05270 */
[----:B------:R-:W2:Y:S04]  /*0ee0*/  LDG.E.128.CONSTANT R4, desc[UR4][R14.64+0x50] ;  /* 0x000050040e047981 */ /* 0x000ea8000c1e9d00 */
[----:B------:R-:W2:Y:S08]  /*0ef0*/  LDG.E.128.CONSTANT R8, desc[UR4][R28.64+0x50] ;  /* 0x000050041c087981 */ /* 0x000eb0000c1e9d00 */
[----:B------:R-:W3:Y:S04]  /*0f00*/  @P0 LDG.E.128.CONSTANT R12, desc[UR4][R14.64+0x60] ;  /* 0x000060040e0c0981 */ /* 0x000ee8000c1e9d00 */
[----:B------:R-:W3:Y:S01]  /*0f10*/  @P0 LDG.E.128.CONSTANT R16, desc[UR4][R28.64+0x60] ;  /* 0x000060041c100981 */ /* 0x000ee2000c1e9d00 */
[----:B--2---:R-:W-:-:S02]  /*0f20*/  LOP3.LUT R4, R8, R4, RZ, 0x3c, !PT ;  /* 0x0000000408047212 */ /* 0x004fc400078e3cff */
[----:B------:R-:W-:Y:S02]  /*0f30*/  LOP3.LUT R5, R9, R5, RZ, 0x3c, !PT ;  /* 0x0000000509057212 */ /* 0x000fe400078e3cff */
[----:B------:R-:W-:Y:S02]  /*0f40*/  LOP3.LUT R6, R10, R6, RZ, 0x3c, !PT ;  /* 0x000000060a067212 */ /* 0x000fe400078e3cff */
[----:B------:R-:W-:Y:S01]  /*0f50*/  LOP3.LUT R7, R11, R7, RZ, 0x3c, !PT ;  /* 0x000000070b077212 */ /* 0x000fe200078e3cff */
[----:B------:R-:W-:Y:S01]  /*0f60*/  POPC R4, R4 ;  /* 0x0000000400047309 */ /* 0x000fe20000000000 */
[----:B---3--:R-:W-:Y:S02]  /*0f70*/  @P0 LOP3.LUT R12, R16, R12, RZ, 0x3c, !PT ;  /* 0x0000000c100c0212 */ /* 0x008fe400078e3cff */
[----:B------:R-:W-:-:S05]  /*0f80*/  @P0 LOP3.LUT R13, R17, R13, RZ, 0x3c, !PT ;  /* 0x0000000d110d0212 */ /* 0x000fca00078e3cff */
[----:B------:R-:W0:Y:S01]  /*0f90*/  POPC R5, R5 ;  /* 0x0000000500057309 */ /* 0x000e220000000000 */
[----:B------:R-:W-:Y:S02]  /*0fa0*/  @P0 LOP3.LUT R14, R18, R14, RZ, 0x3c, !PT ;  /* 0x0000000e120e0212 */ /* 0x000fe400078e3cff */
[----:B------:R-:W-:-:S05]  /*0fb0*/  @P0 LOP3.LUT R15, R19, R15, RZ, 0x3c, !PT ;  /* 0x0000000f130f0212 */ /* 0x000fca00078e3cff */
[----:B------:R-:W-:Y:S01]  /*0fc0*/  POPC R6, R6 ;  /* 0x0000000600067309 */ /* 0x000fe20000000000 */
[----:B0-----:R-:W-:-:S07]  /*0fd0*/  IADD3 R4, PT, PT, R5, R4, R27 ;  /* 0x0000000405047210 */ /* 0x001fce0007ffe01b */
[----:B------:R-:W0:Y:S08]  /*0fe0*/  POPC R7, R7 ;  /* 0x0000000700077309 */ /* 0x000e300000000000 */
[----:B------:R-:W-:Y:S01]  /*0ff0*/  @P0 POPC R12, R12 ;  /* 0x0000000c000c0309 */ /* 0x000fe20000000000 */
[----:B0-----:R-:W-:-:S07]  /*1000*/  IADD3 R27, PT, PT, R7, R4, R6 ;  /* 0x00000004071b7210 */ /* 0x001fce0007ffe006 */
[----:B------:R-:W0:Y:S08]  /*1010*/  @P0 POPC R13, R13 ;  /* 0x0000000d000d0309 */ /* 0x000e300000000000 */
[----:B------:R-:W-:Y:S01]  /*1020*/  @P0 POPC R14, R14 ;  /* 0x0000000e000e0309 */ /* 0x000fe20000000000 */
[----:B0-----:R-:W-:-:S07]  /*1030*/  @P0 IADD3 R4, PT, PT, R13, R12, R27 ;  /* 0x0000000c0d040210 */ /* 0x001fce0007ffe01b */
[----:B------:R-:W0:Y:S02]  /*1040*/  @P0 POPC R15, R15 ;  /* 0x0000000f000f0309 */ /* 0x000e240000000000 */
[----:B0-----:R-:W-:-:S07]  /*1050*/  @P0 IADD3 R27, PT, PT, R15, R4, R14 ;  /* 0x000000040f1b0210 */ /* 0x001fce0007ffe00e */
.L_x_43:
[----:B------:R-:W-:Y:S01]  /*1060*/  ISETP.GE.AND P0, PT, R27, R22, PT ;  /* 0x000000161b00720c */ /* 0x000fe20003f06270 */
[----:B------:R-:W-:-:S12]  /*1070*/  BSSY.RELIABLE B1, `(.L_x_44) ;  /* 0x0000007000017945 */ /* 0x000fd80003800100 */
[----:B------:R-:W-:Y:S05]  /*1080*/  @P0 BRA `(.L_x_45) ;  /* 0x0000000000140947 */ /* 0x000fea0003800000 */
[----:B------:R-:W-:Y:S01]  /*1090*/  ISETP.NE.AND P0, PT, R27, RZ, PT ;  /* 0x000000ff1b00720c */ /* 0x000fe20003f05270 */
[----:B------:R-:W-:-:S12]  /*10a0*/  IMAD.MOV.U32 R22, RZ, RZ, RZ ;  /* 0x000000ffff167224 */ /* 0x000fd800078e00ff */
[----:B------:R-:W-:Y:S05]  /*10b0*/  @!P0 BREAK.RELIABLE B1 ;  /* 0x0000000000018942 */ /* 0x000fea0003800100 */
[----:B------:R-:W-:Y:S05]  /*10c0*/  @!P0 BRA `(.L_x_46) ;  /* 0x0000000000208947 */ /* 0x000fea0003800000 */
[----:B------:R-:W-:-:S07]  /*10d0*/  IMAD.MOV.U32 R22, RZ, RZ, R27 ;  /* 0x000000ffff167224 */ /* 0x000fce00078e001b */
.L_x_45:
[----:B------:R-:W-:Y:S05]  /*10e0*/  BSYNC.RELIABLE B1 ;  /* 0x0000000000017941 */ /* 0x000fea0003800100 */
.L_x_44:
[----:B------:R-:W0:Y:S01]  /*10f0*/  LDCU UR7, c[0x0][0x3b0] ;  /* 0x00007600ff0777ac */ /* 0x000e220008000800 */
[----:B------:R-:W-:-:S05]  /*1100*/  IADD3 R2, P0, PT, R2, 0x1, RZ ;  /* 0x0000000102027810 */ /* 0x000fca0007f1e0ff */
[----:B------:R-:W-:Y:S01]  /*1110*/  IMAD.X R3, RZ, RZ, R3, P0 ;  /* 0x000000ffff037224 */ /* 0x000fe200000e0603 */
[----:B0-----:R-:W-:-:S04]  /*1120*/  ISETP.NE.U32.AND P0, PT, R2, UR7, PT ;  /* 0x0000000702007c0c */ /* 0x001fc8000bf05070 */
[----:B------:R-:W-:-:S13]  /*1130*/  ISETP.NE.AND.EX P0, PT, R3, UR6, PT, P0 ;  /* 0x0000000603007c0c */ /* 0x000fda000bf05300 */
[----:B------:R-:W-:Y:S05]  /*1140*/  @P0 BRA `(.L_x_47) ;  /* 0xfffffff0003c0947 */ /* 0x000fea000383ffff */
.L_x_46:
[----:B------:R-:W-:Y:S05]  /*1150*/  BSYNC.RECONVERGENT B0 ;  /* 0x0000000000007941 */ /* 0x000fea0003800200 */
.L_x_40:
[----:B------:R-:W0:Y:S02]  /*1160*/  LDC.64 R2, c[0x0][0x390] ;  /* 0x0000e400ff027b82 */ /* 0x000e240000000a00 */
[----:B0-----:R-:W-:-:S05]  /*1170*/  IMAD.WIDE R26, R26, 0x4, R2 ;  /* 0x000000041a1a7825 */ /* 0x001fca00078e0202 */
[----:B------:R-:W-:Y:S01]  /*1180*/  STG.E desc[UR4][R26.64], R22 ;  /* 0x000000161a007986 */ /* 0x000fe2000c101904 */
[----:B------:R-:W-:Y:S05]  /*1190*/  EXIT ;  /* 0x000000000000794d */ /* 0x000fea0003800000 */
.L_x_48:
        /* <DEDUP_REMOVED lines=14> */
.L_x_69:


//--------------------- .text._Z23hash_retrieval_kernel_1PKhS0_PiPKiS3_iiii --------------------------
	.section	.text._Z23hash_retrieval_kernel_1PKhS0_PiPKiS3_iiii,"ax",@progbits
	.align	128
        .global         _Z23hash_retrieval_kernel_1PKhS0_PiPKiS3_iiii
        .type           _Z23hash_retrieval_kernel_1PKhS0_PiPKiS3_iiii,@function
        .size           _Z23hash_retrieval_kernel_1PKhS0_PiPKiS3_iiii,(.L_x_70 - _Z23hash_retrieval_kernel_1PKhS0_PiPKiS3_iiii)
        .other          _Z23hash_retrieval_kernel_1PKhS0_PiPKiS3_iiii,@"STO_CUDA_ENTRY STV_DEFAULT"
_Z23hash_retrieval_kernel_1PKhS0_PiPKiS3_iiii:
.text._Z23hash_retrieval_kernel_1PKhS0_PiPKiS3_iiii:
        /* <DEDUP_REMOVED lines=36> */
.L_x_56:
        /* <DEDUP_REMOVED lines=21> */
.L_x_51:
        /* <DEDUP_REMOVED lines=104> */
.L_x_50:
        /* <DEDUP_REMOVED lines=101> */
.L_x_52:
        /* <DEDUP_REMOVED lines=8> */
.L_x_54:
[----:B------:R-:W-:Y:S05]  /*10e0*/  BSYNC.RELIABLE B1 ;  /* 0x0000000000017941 */ /* 0x000fea0003800100 */
.L_x_53:
[----:B------:R-:W0:Y:S01]  /*10f0*/  LDCU UR7, c[0x0][0x3b0] ;  /* 0x00007600ff0777ac */ /* 0x000e220008000800 */
[----:B------:R-:W-:-:S05]  /*1100*/  IADD3 R2, P0, PT, R2, 0x1, RZ ;  /* 0x0000000102027810 */ /* 0x000fca0007f1e0ff */
[----:B------:R-:W-:Y:S01]  /*1110*/  IMAD.X R3, RZ, RZ, R3, P0 ;  /* 0x000000ffff037224 */ /* 0x000fe200000e0603 */
[----:B0-----:R-:W-:-:S04]  /*1120*/  ISETP.NE.U32.AND P0, PT, R2, UR7, PT ;  /* 0x0000000702007c0c */ /* 0x001fc8000bf05070 */
[----:B------:R-:W-:-:S13]  /*1130*/  ISETP.NE.AND.EX P0, PT, R3, UR6, PT, P0 ;  /* 0x0000000603007c0c */ /* 0x000fda000bf05300 */
[----:B------:R-:W-:Y:S05]  /*1140*/  @P0 BRA `(.L_x_56) ;  /* 0xfffffff0003c0947 */ /* 0x000fea000383ffff */
.L_x_55:
[----:B------:R-:W-:Y:S05]  /*1150*/  BSYNC.RECONVERGENT B0 ;  /* 0x0000000000007941 */ /* 0x000fea0003800200 */
.L_x_49:
[----:B------:R-:W0:Y:S02]  /*1160*/  LDC.64 R2, c[0x0][0x390] ;  /* 0x0000e400ff027b82 */ /* 0x000e240000000a00 */
[----:B0-----:R-:W-:-:S05]  /*1170*/  IMAD.WIDE R26, R26, 0x4, R2 ;  /* 0x000000041a1a7825 */ /* 0x001fca00078e0202 */
[----:B------:R-:W-:Y:S01]  /*1180*/  STG.E desc[UR4][R26.64], R22 ;  /* 0x000000161a007986 */ /* 0x000fe2000c101904 */
[----:B------:R-:W-:Y:S05]  /*1190*/  EXIT ;  /* 0x000000000000794d */ /* 0x000fea0003800000 */
.L_x_57:
        /* <DEDUP_REMOVED lines=14> */
.L_x_70:


//--------------------- .text._Z21hash_retrieval_kernelPKhS0_PiPKiS3_iiii --------------------------
	.section	.text._Z21hash_retrieval_kernelPKhS0_PiPKiS3_iiii,"ax",@progbits
	.align	128
        .global         _Z21hash_retrieval_kernelPKhS0_PiPKiS3_iiii
        .type           _Z21hash_retrieval_kernelPKhS0_PiPKiS3_iiii,@function
        .size           _Z21hash_retrieval_kernelPKhS0_PiPKiS3_iiii,(.L_x_71 - _Z21hash_retrieval_kernelPKhS0_PiPKiS3_iiii)
        .other          _Z21hash_retrieval_kernelPKhS0_PiPKiS3_iiii,@"STO_CUDA_ENTRY STV_DEFAULT"
_Z21hash_retrieval_kernelPKhS0_PiPKiS3_iiii:
.text._Z21hash_retrieval_kernelPKhS0_PiPKiS3_iiii:
        /* <DEDUP_REMOVED lines=23> */
[C---:B------:R-:W-:Y:S01]  /*0170*/  LOP3.LUT R9, R11.reuse, 0x7ffffff8, RZ, 0xc0, !PT ;  /* 0x7ffffff80b097812 */ /* 0x040fe200078ec0ff */
[----:B------:R-:W-:Y:S01]  /*0180*/  BSSY.RECONVERGENT B0, `(.L_x_58) ;  /* 0x000008f000007945 */ /* 0x000fe20003800200 */
[----:B------:R-:W-:Y:S01]  /*0190*/  LOP3.LUT R8, R11, 0x7, RZ, 0xc0, !PT ;  /* 0x000000070b087812 */ /* 0x000fe200078ec0ff */
[----:B------:R-:W-:Y:S01]  /*01a0*/  IMAD.MOV.U32 R12, RZ, RZ, 0xffff ;  /* 0x0000ffffff0c7424 */ /* 0x000fe200078e00ff */
[----:B------:R-:W-:Y:S01]  /*01b0*/  USHF.R.S32.HI UR6, URZ, 0x1f, UR7 ;  /* 0x0000001fff067899 */ /* 0x000fe20008011407 */
[----:B------:R-:W-:Y:S02]  /*01c0*/  IMAD.MOV.U32 R13, RZ, RZ, RZ ;  /* 0x000000ffff0d7224 */ /* 0x000fe400078e00ff */
[----:B------:R-:W-:Y:S02]  /*01d0*/  IMAD.MOV.U32 R14, RZ, RZ, RZ ;  /* 0x000000ffff0e7224 */ /* 0x000fe400078e00ff */
[----:B------:R-:W-:-:S02]  /*01e0*/  IMAD.MOV R15, RZ, RZ, -R9 ;  /* 0x000000ffff0f7224 */ /* 0x000fc400078e0a09 */
[----:B--2---:R-:W-:Y:S01]  /*01f0*/  IMAD R10, R4, R11, RZ ;  /* 0x0000000b040a7224 */ /* 0x004fe200078e02ff */
[----:B------:R-:W-:-:S04]  /*0200*/  SHF.R.S32.HI R11, RZ, 0x1f, R11 ;  /* 0x0000001fff0b7819 */ /* 0x000fc8000001140b */
[----:B------:R-:W-:Y:S01]  /*0210*/  SHF.R.S32.HI R24, RZ, 0x1f, R10 ;  /* 0x0000001fff187819 */ /* 0x000fe2000001140a */
[----:B---3--:R-:W-:-:S07]  /*0220*/  IMAD R16, R2, UR7, RZ ;  /* 0x0000000702107c24 */ /* 0x008fce000f8e02ff */
.L_x_65:
[----:B------:R-:W0:Y:S01]  /*0230*/  LDCU UR7, c[0x0][0x3a8] ;  /* 0x00007500ff0777ac */ /* 0x000e220008000800 */
[----:B------:R-:W-:Y:S01]  /*0240*/  IADD3 R4, P0, PT, R16, R13, RZ ;  /* 0x0000000d10047210 */ /* 0x000fe20007f1e0ff */
[----:B------:R-:W-:-:S03]  /*0250*/  IMAD.MOV.U32 R19, RZ, RZ, RZ ;  /* 0x000000ffff137224 */ /* 0x000fc600078e00ff */
[----:B------:R-:W-:Y:S01]  /*0260*/  LEA.HI.X.SX32 R2, R16, R14, 0x1, P0 ;  /* 0x0000000e10027211 */ /* 0x000fe200000f0eff */
[----:B0-----:R-:W-:-:S04]  /*0270*/  UISETP.GE.U32.AND UP0, UPT, UR7, 0x8, UPT ;  /* 0x000000080700788c */ /* 0x001fc8000bf06070 */
[----:B------:R-:W-:Y:S02]  /*0280*/  IMAD R5, R2, UR7, RZ ;  /* 0x0000000702057c24 */ /* 0x000fe4000f8e02ff */
[----:B------:R-:W-:-:S04]  /*0290*/  IMAD.WIDE.U32 R2, R4, UR7, RZ ;  /* 0x0000000704027c25 */ /* 0x000fc8000f8e00ff */
[----:B------:R-:W-:Y:S02]  /*02a0*/  IMAD R17, R11, R4, R5 ;  /* 0x000000040b117224 */ /* 0x000fe400078e0205 */
[----:B------:R-:W-:Y:S02]  /*02b0*/  IMAD.MOV.U32 R5, RZ, RZ, RZ ;  /* 0x000000ffff057224 */ /* 0x000fe400078e00ff */
        /* <DEDUP_REMOVED lines=11> */
.L_x_60:
[----:B------:R-:W2:Y:S04]  /*0370*/  LDG.E.U8.CONSTANT R20, desc[UR4][R4.64+-0x3] ;  /* 0xfffffd0404147981 */ /* 0x000ea8000c1e9100 */
[----:B------:R-:W2:Y:S04]  /*0380*/  LDG.E.U8.CONSTANT R21, desc[UR4][R6.64+-0x3] ;  /* 0xfffffd0406157981 */ /* 0x000ea8000c1e9100 */
[----:B------:R-:W3:Y:S04]  /*0390*/  LDG.E.U8.CONSTANT R22, desc[UR4][R4.64+-0x2] ;  /* 0xfffffe0404167981 */ /* 0x000ee8000c1e9100 */
[----:B------:R-:W3:Y:S01]  /*03a0*/  LDG.E.U8.CONSTANT R23, desc[UR4][R6.64+-0x2] ;  /* 0xfffffe0406177981 */ /* 0x000ee2000c1e9100 */
[----:B--2---:R-:W-:-:S03]  /*03b0*/  LOP3.LUT R25, R21, 0xff, R20, 0x48, !PT ;  /* 0x000000ff15197812 */ /* 0x004fc600078e4814 */
[----:B------:R-:W2:Y:S04]  /*03c0*/  LDG.E.U8.CONSTANT R20, desc[UR4][R4.64+-0x1] ;  /* 0xffffff0404147981 */ /* 0x000ea8000c1e9100 */
[----:B------:R-:W2:Y:S01]  /*03d0*/  LDG.E.U8.CONSTANT R21, desc[UR4][R6.64+-0x1] ;  /* 0xffffff0406157981 */ /* 0x000ea2000c1e9100 */
[----:B---3--:R-:W-:-:S03]  /*03e0*/  LOP3.LUT R27, R23, 0xff, R22, 0x48, !PT ;  /* 0x000000ff171b7812 */ /* 0x008fc600078e4816 */
[----:B------:R-:W3:Y:S04]  /*03f0*/  LDG.E.U8.CONSTANT R22, desc[UR4][R4.64] ;  /* 0x0000000404167981 */ /* 0x000ee8000c1e9100 */
[----:B------:R-:W3:Y:S01]  /*0400*/  LDG.E.U8.CONSTANT R23, desc[UR4][R6.64] ;  /* 0x0000000406177981 */ /* 0x000ee2000c1e9100 */
[----:B------:R-:W-:Y:S08]  /*0410*/  POPC R26, R25 ;  /* 0x00000019001a7309 */ /* 0x000ff00000000000 */
[----:B------:R-:W0:Y:S02]  /*0420*/  POPC R27, R27 ;  /* 0x0000001b001b7309 */ /* 0x000e240000000000 */
[----:B0-----:R-:W-:-:S02]  /*0430*/  IADD3 R19, PT, PT, R27, R19, R26 ;  /* 0x000000131b137210 */ /* 0x001fc40007ffe01a */
[----:B--2---:R-:W-:Y:S02]  /*0440*/  LOP3.LUT R28, R21, 0xff, R20, 0x48, !PT ;  /* 0x000000ff151c7812 */ /* 0x004fe400078e4814 */
[----:B------:R-:W2:Y:S04]  /*0450*/  LDG.E.U8.CONSTANT R20, desc[UR4][R4.64+0x1] ;  /* 0x0000010404147981 */ /* 0x000ea8000c1e9100 */
[----:B------:R-:W2:Y:S01]  /*0460*/  LDG.E.U8.CONSTANT R21, desc[UR4][R6.64+0x1] ;  /* 0x0000010406157981 */ /* 0x000ea2000c1e9100 */
[----:B---3--:R-:W-:-:S03]  /*0470*/  LOP3.LUT R29, R23, 0xff, R22, 0x48, !PT ;  /* 0x000000ff171d7812 */ /* 0x008fc600078e4816 */
[----:B------:R-:W3:Y:S04]  /*0480*/  LDG.E.U8.CONSTANT R22, desc[UR4][R4.64+0x2] ;  /* 0x0000020404167981 */ /* 0x000ee8000c1e9100 */
[----:B------:R-:W3:Y:S01]  /*0490*/  LDG.E.U8.CONSTANT R23, desc[UR4][R6.64+0x2] ;  /* 0x0000020406177981 */ /* 0x000ee2000c1e9100 */
[----:B------:R-:W-:Y:S01]  /*04a0*/  POPC R28, R28 ;  /* 0x0000001c001c7309 */ /* 0x000fe20000000000 */
[----:B------:R-:W-:-:S07]  /*04b0*/  VIADD R18, R18, 0x8 ;  /* 0x0000000812127836 */ /* 0x000fce0000000000 */
[----:B------:R-:W0:Y:S01]  /*04c0*/  POPC R29, R29 ;  /* 0x0000001d001d7309 */ /* 0x000e220000000000 */
[----:B--2---:R-:W-:Y:S02]  /*04d0*/  LOP3.LUT R26, R21, 0xff, R20, 0x48, !PT ;  /* 0x000000ff151a7812 */ /* 0x004fe400078e4814 */
[----:B------:R-:W2:Y:S01]  /*04e0*/  LDG.E.U8.CONSTANT R21, desc[UR4][R4.64+0x3] ;  /* 0x0000030404157981 */ /* 0x000ea2000c1e9100 */
[----:B---3--:R-:W-:-:S03]  /*04f0*/  LOP3.LUT R25, R23, 0xff, R22, 0x48, !PT ;  /* 0x000000ff17197812 */ /* 0x008fc600078e4816 */
[----:B------:R-:W2:Y:S01]  /*0500*/  LDG.E.U8.CONSTANT R20, desc[UR4][R6.64+0x3] ;  /* 0x0000030406147981 */ /* 0x000ea2000c1e9100 */
[----:B------:R-:W-:Y:S02]  /*0510*/  ISETP.NE.AND P0, PT, R18, RZ, PT ;  /* 0x000000ff1200720c */ /* 0x000fe40003f05270 */
[----:B0-----:R-:W-:Y:S01]  /*0520*/  IADD3 R19, PT, PT, R29, R19, R28 ;  /* 0x000000131d137210 */ /* 0x001fe20007ffe01c */
[----:B------:R0:W3:Y:S04]  /*0530*/  LDG.E.U8.CONSTANT R22, desc[UR4][R4.64+0x4] ;  /* 0x0000040404167981 */ /* 0x0000e8000c1e9100 */
[----:B------:R1:W3:Y:S01]  /*0540*/  LDG.E.U8.CONSTANT R23, desc[UR4][R6.64+0x4] ;  /* 0x0000040406177981 */ /* 0x0002e2000c1e9100 */
[----:B------:R-:W-:Y:S08]  /*0550*/  POPC R26, R26 ;  /* 0x0000001a001a7309 */ /* 0x000ff00000000000 */
[----:B------:R-:W4:Y:S01]  /*0560*/  POPC R25, R25 ;  /* 0x0000001900197309 */ /* 0x000f220000000000 */
[----:B0-----:R-:W-:-:S02]  /*0570*/  IADD3 R4, P1, PT, R4, 0x8, RZ ;  /* 0x0000000804047810 */ /* 0x001fc40007f3e0ff */
[----:B-1----:R-:W-:-:S03]  /*0580*/  IADD3 R6, P2, PT, R6, 0x8, RZ ;  /* 0x0000000806067810 */ /* 0x002fc60007f5e0ff */
[----:B------:R-:W-:Y:S02]  /*0590*/  IMAD.X R5, RZ, RZ, R5, P1 ;  /* 0x000000ffff057224 */ /* 0x000fe400008e0605 */
[----:B------:R-:W-:Y:S01]  /*05a0*/  IMAD.X R7, RZ, RZ, R7, P2 ;  /* 0x000000ffff077224 */ /* 0x000fe200010e0607 */
[----:B----4-:R-:W-:Y:S02]  /*05b0*/  IADD3 R19, PT, PT, R25, R19, R26 ;  /* 0x0000001319137210 */ /* 0x010fe40007ffe01a */
[----:B--2---:R-:W-:Y:S02]  /*05c0*/  LOP3.LUT R20, R20, 0xff, R21, 0x48, !PT ;  /* 0x000000ff14147812 */ /* 0x004fe400078e4815 */
[----:B---3--:R-:W-:-:S04]  /*05d0*/  LOP3.LUT R22, R23, 0xff, R22, 0x48, !PT ;  /* 0x000000ff17167812 */ /* 0x008fc800078e4816 */
[----:B------:R-:W-:Y:S08]  /*05e0*/  POPC R20, R20 ;  /* 0x0000001400147309 */ /* 0x000ff00000000000 */
[----:B------:R-:W0:Y:S02]  /*05f0*/  POPC R22, R22 ;  /* 0x0000001600167309 */ /* 0x000e240000000000 */
[----:B0-----:R-:W-:Y:S01]  /*0600*/  IADD3 R19, PT, PT, R22, R19, R20 ;  /* 0x0000001316137210 */ /* 0x001fe20007ffe014 */
[----:B------:R-:W-:Y:S06]  /*0610*/  @P0 BRA `(.L_x_60) ;  /* 0xfffffffc00540947 */ /* 0x000fec000383ffff */
[----:B------:R-:W-:-:S07]  /*0620*/  IMAD.MOV.U32 R5, RZ, RZ, R9 ;  /* 0x000000ffff057224 */ /* 0x000fce00078e0009 */
.L_x_59:
[----:B------:R-:W-:-:S13]  /*0630*/  ISETP.NE.AND P0, PT, R8, RZ, PT ;  /* 0x000000ff0800720c */ /* 0x000fda0003f05270 */
[----:B------:R-:W-:Y:S05]  /*0640*/  @!P0 BRA `(.L_x_61) ;  /* 0x0000000000cc8947 */ /* 0x000fea0003800000 */
[----:B------:R-:W0:Y:S02]  /*0650*/  LDCU.128 UR8, c[0x0][0x380] ;  /* 0x00007000ff0877ac */ /* 0x000e240008000c00 */
[----:B0-----:R-:W-:Y:S02]  /*0660*/  IADD3 R2, P2, P3, R2, UR10, R5 ;  /* 0x0000000a02027c10 */ /* 0x001fe4000fb5e005 */
[----:B------:R-:W-:Y:S02]  /*0670*/  IADD3 R4, P0, P1, R5, UR8, R10 ;  /* 0x0000000805047c10 */ /* 0x000fe4000f91e00a */
[----:B------:R-:W-:Y:S02]  /*0680*/  IADD3.X R3, PT, PT, R17, UR11, RZ, P2, P3 ;  /* 0x0000000b11037c10 */ /* 0x000fe400097e64ff */
[----:B------:R-:W-:-:S03]  /*0690*/  IADD3.X R5, PT, PT, RZ, UR9, R24, P0, P1 ;  /* 0x00000009ff057c10 */ /* 0x000fc600087e2418 */
[----:B------:R-:W2:Y:S04]  /*06a0*/  LDG.E.U8.CONSTANT R7, desc[UR4][R2.64] ;  /* 0x0000000402077981 */ /* 0x000ea8000c1e9100 */
[----:B------:R-:W2:Y:S01]  /*06b0*/  LDG.E.U8.CONSTANT R6, desc[UR4][R4.64] ;  /* 0x0000000404067981 */ /* 0x000ea2000c1e9100 */
[----:B------:R-:W-:Y:S02]  /*06c0*/  ISETP.NE.AND P0, PT, R8, 0x1, PT ;  /* 0x000000010800780c */ /* 0x000fe40003f05270 */
[----:B--2---:R-:W-:-:S06]  /*06d0*/  LOP3.LUT R6, R7, 0xff, R6, 0x48, !PT ;  /* 0x000000ff07067812 */ /* 0x004fcc00078e4806 */
[----:B------:R-:W0:Y:S02]  /*06e0*/  POPC R6, R6 ;  /* 0x0000000600067309 */ /* 0x000e240000000000 */
[----:B0-----:R-:W-:-:S03]  /*06f0*/  IMAD.IADD R19, R19, 0x1, R6 ;  /* 0x0000000113137824 */ /* 0x001fc600078e0206 */
[----:B------:R-:W-:Y:S05]  /*0700*/  @!P0 BRA `(.L_x_61) ;  /* 0x00000000009c8947 */ /* 0x000fea0003800000 */
        /* <DEDUP_REMOVED lines=28> */
[----:B------:R-:W-:Y:S01]  /*08d0*/  ISETP.NE.AND P0, PT, R8, 0x6, PT ;  /* 0x000000060800780c */ /* 0x000fe20003f05270 */
[----:B------:R-:W2:Y:S04]  /*08e0*/  LDG.E.U8.CONSTANT R6, desc[UR4][R4.64+0x5] ;  /* 0x0000050404067981 */ /* 0x000ea8000c1e9100 */
[----:B------:R-:W2:Y:S08]  /*08f0*/  LDG.E.U8.CONSTANT R7, desc[UR4][R2.64+0x5] ;  /* 0x0000050402077981 */ /* 0x000eb0000c1e9100 */
[----:B------:R-:W3:Y:S04]  /*0900*/  @P0 LDG.E.U8.CONSTANT R17, desc[UR4][R4.64+0x6] ;  /* 0x0000060404110981 */ /* 0x000ee8000c1e9100 */
[----:B------:R-:W3:Y:S01]  /*0910*/  @P0 LDG.E.U8.CONSTANT R18, desc[UR4][R2.64+0x6] ;  /* 0x0000060402120981 */ /* 0x000ee2000c1e9100 */
[----:B--2---:R-:W-:-:S06]  /*0920*/  LOP3.LUT R6, R7, 0xff, R6, 0x48, !PT ;  /* 0x000000ff07067812 */ /* 0x004fcc00078e4806 */
[----:B------:R-:W0:Y:S01]  /*0930*/  POPC R6, R6 ;  /* 0x0000000600067309 */ /* 0x000e220000000000 */
[----:B---3--:R-:W-:-:S07]  /*0940*/  @P0 LOP3.LUT R17, R18, 0xff, R17, 0x48, !PT ;  /* 0x000000ff12110812 */ /* 0x008fce00078e4811 */
[----:B------:R-:W1:Y:S01]  /*0950*/  @P0 POPC R18, R17 ;  /* 0x0000001100120309 */ /* 0x000e620000000000 */
[----:B0-----:R-:W-:-:S04]  /*0960*/  IMAD.IADD R19, R19, 0x1, R6 ;  /* 0x0000000113137824 */ /* 0x001fc800078e0206 */
[----:B-1----:R-:W-:-:S07]  /*0970*/  @P0 IMAD.IADD R19, R19, 0x1, R18 ;  /* 0x0000000113130824 */ /* 0x002fce00078e0212 */
.L_x_61:
        /* <DEDUP_REMOVED lines=8> */
.L_x_63:
[----:B------:R-:W-:Y:S05]  /*0a00*/  BSYNC.RELIABLE B1 ;  /* 0x0000000000017941 */ /* 0x000fea0003800100 */
.L_x_62:
[----:B------:R-:W0:Y:S01]  /*0a10*/  LDCU UR7, c[0x0][0x3b0] ;  /* 0x00007600ff0777ac */ /* 0x000e220008000800 */
[----:B------:R-:W-:-:S05]  /*0a20*/  IADD3 R13, P0, PT, R13, 0x1, RZ ;  /* 0x000000010d0d7810 */ /* 0x000fca0007f1e0ff */
[----:B------:R-:W-:Y:S01]  /*0a30*/  IMAD.X R14, RZ, RZ, R14, P0 ;  /* 0x000000ffff0e7224 */ /* 0x000fe200000e060e */
[----:B0-----:R-:W-:-:S04]  /*0a40*/  ISETP.NE.U32.AND P0, PT, R13, UR7, PT ;  /* 0x000000070d007c0c */ /* 0x001fc8000bf05070 */
[----:B------:R-:W-:-:S13]  /*0a50*/  ISETP.NE.AND.EX P0, PT, R14, UR6, PT, P0 ;  /* 0x000000060e007c0c */ /* 0x000fda000bf05300 */
[----:B------:R-:W-:Y:S05]  /*0a60*/  @P0 BRA `(.L_x_65) ;  /* 0xfffffff400f00947 */ /* 0x000fea000383ffff */
.L_x_64:
[----:B------:R-:W-:Y:S05]  /*0a70*/  BSYNC.RECONVERGENT B0 ;  /* 0x0000000000007941 */ /* 0x000fea0003800200 */
.L_x_58:
[----:B------:R-:W0:Y:S02]  /*0a80*/  LDC.64 R2, c[0x0][0x390] ;  /* 0x0000e400ff027b82 */ /* 0x000e240000000a00 */
[----:B0-----:R-:W-:-:S05]  /*0a90*/  IMAD.WIDE R2, R0, 0x4, R2 ;  /* 0x0000000400027825 */ /* 0x001fca00078e0202 */
[----:B------:R-:W-:Y:S01]  /*0aa0*/  STG.E desc[UR4][R2.64], R12 ;  /* 0x0000000c02007986 */ /* 0x000fe2000c101904 */
[----:B------:R-:W-:Y:S05]  /*0ab0*/  EXIT ;  /* 0x000000000000794d */ /* 0x000fea0003800000 */
.L_x_66:
        /* <DEDUP_REMOVED lines=12> */
.L_x_71:


//--------------------- .nv.shared._Z23hash_retrieval_kernel_4PKhS0_PiPKiS3_iiii --------------------------
	.section	.nv.shared._Z23hash_retrieval_kernel_4PKhS0_PiPKiS3_iiii,"aw",@nobits
	.sectionflags	@""
	.align	16
	.zero		1024


//--------------------- .nv.shared.reserved.0     --------------------------
	.section	.nv.shared.reserved.0,"aw",@nobits
	.weak		__nv_reservedSMEM_offset_0_alias
	.size		__nv_reservedSMEM_offset_0_alias, 0, 64
	.other		__nv_reservedSMEM_offset_0_alias,@"STO_CUDA_RESERVED_SHARED STV_DEFAULT"
__nv_reservedSMEM_offset_0_alias:
	.zero		0
	.zero		64


//--------------------- .nv.shared._Z23hash_retrieval_kernel_3PKhS0_PiPKiS3_iiii --------------------------
	.section	.nv.shared._Z23hash_retrieval_kernel_3PKhS0_PiPKiS3_iiii,"aw",@nobits
	.sectionflags	@""
	.align	16
	.zero		1024


//--------------------- .nv.shared._Z23hash_retrieval_kernel_2PKhS0_PiPKiS3_iiii --------------------------
	.section	.nv.shared._Z23hash_retrieval_kernel_2PKhS0_PiPKiS3_iiii,"aw",@nobits
	.sectionflags	@""
	.align	16
	.zero		1024


//--------------------- .nv.shared._Z23hash_retrieval_kernel_1PKhS0_PiPKiS3_iiii --------------------------
	.section	.nv.shared._Z23hash_retrieval_kernel_1PKhS0_PiPKiS3_iiii,"aw",@nobits
	.sectionflags	@""
	.align	16
	.zero		1024


//--------------------- .nv.shared._Z21hash_retrieval_kernelPKhS0_PiPKiS3_iiii --------------------------
	.section	.nv.shared._Z21hash_retrieval_kernelPKhS0_PiPKiS3_iiii,"aw",@nobits
	.sectionflags	@""
	.align	16
	.zero		1024


//--------------------- .nv.constant0._Z23hash_retrieval_kernel_4PKhS0_PiPKiS3_iiii --------------------------
	.section	.nv.constant0._Z23hash_retrieval_kernel_4PKhS0_PiPKiS3_iiii,"a",@progbits
	.sectionflags	@""
	.align	4
.nv.constant0._Z23hash_retrieval_kernel_4PKhS0_PiPKiS3_iiii:
	.zero		952


//--------------------- .nv.constant0._Z23hash_retrieval_kernel_3PKhS0_PiPKiS3_iiii --------------------------
	.section	.nv.constant0._Z23hash_retrieval_kernel_3PKhS0_PiPKiS3_iiii,"a",@progbits
	.sectionflags	@""
	.align	4
.nv.constant0._Z23hash_retrieval_kernel_3PKhS0_PiPKiS3_iiii:
	.zero		952


//--------------------- .nv.constant0._Z23hash_retrieval_kernel_2PKhS0_PiPKiS3_iiii --------------------------
	.section	.nv.constant0._Z23hash_retrieval_kernel_2PKhS0_PiPKiS3_iiii,"a",@progbits
	.sectionflags	@""
	.align	4
.nv.constant0._Z23hash_retrieval_kernel_2PKhS0_PiPKiS3_iiii:
	.zero		952


//--------------------- .nv.constant0._Z23hash_retrieval_kernel_1PKhS0_PiPKiS3_iiii --------------------------
	.section	.nv.constant0._Z23hash_retrieval_kernel_1PKhS0_PiPKiS3_iiii,"a",@progbits
	.sectionflags	@""
	.align	4
.nv.constant0._Z23hash_retrieval_kernel_1PKhS0_PiPKiS3_iiii:
	.zero		952


//--------------------- .nv.constant0._Z21hash_retrieval_kernelPKhS0_PiPKiS3_iiii --------------------------
	.section	.nv.constant0._Z21hash_retrieval_kernelPKhS0_PiPKiS3_iiii,"a",@progbits
	.sectionflags	@""
	.align	4
.nv.constant0._Z21hash_retrieval_kernelPKhS0_PiPKiS3_iiii:
	.zero		952


//--------------------- SYMBOLS --------------------------

	.type		.nv.reservedSmem.offset0,@object
	.size		.nv.reservedSmem.offset0,0x4
	.type		.nv.reservedSmem.cap,@object
	.size		.nv.reservedSmem.cap,0x4
